	.target	sm_90a

	.elftype	@"ET_EXEC"


//--------------------- .note.nv.tkinfo           --------------------------
	.section	.note.nv.tkinfo,"",@"SHT_NOTE"
	.sectionflags	@"SHF_NOTE_NV_TKINFO"
	.tkinfo
        /*0018*/ 	.word	0x00000002
        /*0030*/ 	.string	""
        /*0030*/ 	.string	"ptxas"
        /*0030*/ 	.string	"Cuda compilation tools, release 13.0, V13.0.88"
        /*0030*/ 	.string	"Build cuda_13.0.r13.0/compiler.36424714_0"
        /*0030*/ 	.string	"-arch sm_90a -m 64 "



//--------------------- .note.nv.cuinfo           --------------------------
	.section	.note.nv.cuinfo,"",@"SHT_NOTE"
	.sectionflags	@"SHF_NOTE_NV_CUINFO"
        /*0018*/ 	.short	0x0002
        /*001a*/ 	.short	0x005a
        /*001c*/ 	.short	0x0082
	.zero		2


//--------------------- .nv.info                  --------------------------
	.section	.nv.info,"",@"SHT_CUDA_INFO"
	.align	4


	//----- nvinfo : EIATTR_REGCOUNT
	.align		4
        /*0000*/ 	.byte	0x04, 0x2f
        /*0002*/ 	.short	(.L_15 - .L_14)
	.align		4
.L_14:
        /*0004*/ 	.word	index@(_ZN7cutlass13device_kernelINS_4gemm6kernel13GemmUniversalIN4cute5tupleIJiiiiEEENS1_10collective13CollectiveMmaINS1_34MainloopSm90TmaGmmaWarpSpecializedILi5ENS5_IJNS4_1CILi2EEENSA_ILi1EEESC_EEENS1_32KernelTmaWarpSpecializedPingpongEEENS5_IJNSA_ILi64EEENSA_ILi96EEENSA_ILi128EEEEEENS_6half_tENS5_IJlSC_lEEESK_SL_NS4_8TiledMMAINS4_8MMA_AtomIJNS4_4SM904GMMA25MMA_64x96x16_F32F16F16_SSILNSP_5MajorE0ELSR_0ELNSP_7ScaleInE1ELSS_1EEEEEENS4_6LayoutINS5_IJSC_SC_SC_EEENS5_IJNSA_ILi0EEESX_SX_EEEEENS5_IJNS4_10UnderscoreES10_S10_EEEEENS4_13SM90_TMA_LOADENS4_14ComposedLayoutINS4_7SwizzleILi3ELi4ELi3EEENS4_18smem_ptr_flag_bitsILi16EEENSV_INS5_IJNSA_ILi8EEESG_EEENS5_IJSG_SC_EEEEEEEvNS4_8identityENS4_23SM90_TMA_LOAD_MULTICASTES1D_vS1E_EENS_8epilogue10collective6detail29Sm90TmaWarpSpecializedAdapterINS1I_15DefaultEpilogueISK_SL_SL_NS1H_6thread17LinearCombinationISK_Li1EffLNS1M_9ScaleType4KindE0ELNS_15FloatRoundStyleE2ESK_EENS1_15EpilogueDefaultEEEEEvvEEEEvNT_6ParamsE)
        /*0008*/ 	.word	0x000000a8


	//----- nvinfo : EIATTR_FRAME_SIZE
	.align		4
.L_15:
        /*000c*/ 	.byte	0x04, 0x11
        /*000e*/ 	.short	(.L_17 - .L_16)
	.align		4
.L_16:
        /*0010*/ 	.word	index@(_ZN7cutlass13device_kernelINS_4gemm6kernel13GemmUniversalIN4cute5tupleIJiiiiEEENS1_10collective13CollectiveMmaINS1_34MainloopSm90TmaGmmaWarpSpecializedILi5ENS5_IJNS4_1CILi2EEENSA_ILi1EEESC_EEENS1_32KernelTmaWarpSpecializedPingpongEEENS5_IJNSA_ILi64EEENSA_ILi96EEENSA_ILi128EEEEEENS_6half_tENS5_IJlSC_lEEESK_SL_NS4_8TiledMMAINS4_8MMA_AtomIJNS4_4SM904GMMA25MMA_64x96x16_F32F16F16_SSILNSP_5MajorE0ELSR_0ELNSP_7ScaleInE1ELSS_1EEEEEENS4_6LayoutINS5_IJSC_SC_SC_EEENS5_IJNSA_ILi0EEESX_SX_EEEEENS5_IJNS4_10UnderscoreES10_S10_EEEEENS4_13SM90_TMA_LOADENS4_14ComposedLayoutINS4_7SwizzleILi3ELi4ELi3EEENS4_18smem_ptr_flag_bitsILi16EEENSV_INS5_IJNSA_ILi8EEESG_EEENS5_IJSG_SC_EEEEEEEvNS4_8identityENS4_23SM90_TMA_LOAD_MULTICASTES1D_vS1E_EENS_8epilogue10collective6detail29Sm90TmaWarpSpecializedAdapterINS1I_15DefaultEpilogueISK_SL_SL_NS1H_6thread17LinearCombinationISK_Li1EffLNS1M_9ScaleType4KindE0ELNS_15FloatRoundStyleE2ESK_EENS1_15EpilogueDefaultEEEEEvvEEEEvNT_6ParamsE)
        /*0014*/ 	.word	0x00000008


	//----- nvinfo : EIATTR_MIN_STACK_SIZE
	.align		4
.L_17:
        /*0018*/ 	.byte	0x04, 0x12
        /*001a*/ 	.short	(.L_19 - .L_18)
	.align		4
.L_18:
        /*001c*/ 	.word	index@(_ZN7cutlass13device_kernelINS_4gemm6kernel13GemmUniversalIN4cute5tupleIJiiiiEEENS1_10collective13CollectiveMmaINS1_34MainloopSm90TmaGmmaWarpSpecializedILi5ENS5_IJNS4_1CILi2EEENSA_ILi1EEESC_EEENS1_32KernelTmaWarpSpecializedPingpongEEENS5_IJNSA_ILi64EEENSA_ILi96EEENSA_ILi128EEEEEENS_6half_tENS5_IJlSC_lEEESK_SL_NS4_8TiledMMAINS4_8MMA_AtomIJNS4_4SM904GMMA25MMA_64x96x16_F32F16F16_SSILNSP_5MajorE0ELSR_0ELNSP_7ScaleInE1ELSS_1EEEEEENS4_6LayoutINS5_IJSC_SC_SC_EEENS5_IJNSA_ILi0EEESX_SX_EEEEENS5_IJNS4_10UnderscoreES10_S10_EEEEENS4_13SM90_TMA_LOADENS4_14ComposedLayoutINS4_7SwizzleILi3ELi4ELi3EEENS4_18smem_ptr_flag_bitsILi16EEENSV_INS5_IJNSA_ILi8EEESG_EEENS5_IJSG_SC_EEEEEEEvNS4_8identityENS4_23SM90_TMA_LOAD_MULTICASTES1D_vS1E_EENS_8epilogue10collective6detail29Sm90TmaWarpSpecializedAdapterINS1I_15DefaultEpilogueISK_SL_SL_NS1H_6thread17LinearCombinationISK_Li1EffLNS1M_9ScaleType4KindE0ELNS_15FloatRoundStyleE2ESK_EENS1_15EpilogueDefaultEEEEEvvEEEEvNT_6ParamsE)
        /*0020*/ 	.word	0x00000008
.L_19:


//--------------------- .nv.compat                --------------------------
	.section	.nv.compat,"",@"SHT_CUDA_COMPAT_INFO"
	.align	4
        /*0000*/ 	.byte	0x02, 0x09, 0x01, 0x00, 0x02, 0x02, 0x04, 0x00, 0x02, 0x05, 0x05, 0x00, 0x03, 0x07, 0x01, 0x01
        /*0010*/ 	.byte	0x02, 0x03, 0x01, 0x00, 0x02, 0x06, 0x01, 0x00, 0x04, 0x0b, 0x08, 0x00, 0x00, 0x00, 0x00, 0x00
        /*0020*/ 	.byte	0x00, 0x00, 0x00, 0x00


//--------------------- .nv.info._ZN7cutlass13device_kernelINS_4gemm6kernel13GemmUniversalIN4cute5tupleIJiiiiEEENS1_10collective13CollectiveMmaINS1_34MainloopSm90TmaGmmaWarpSpecializedILi5ENS5_IJNS4_1CILi2EEENSA_ILi1EEESC_EEENS1_32KernelTmaWarpSpecializedPingpongEEENS5_IJNSA_ILi64EEENSA_ILi96EEENSA_ILi128EEEEEENS_6half_tENS5_IJlSC_lEEESK_SL_NS4_8TiledMMAINS4_8MMA_AtomIJNS4_4SM904GMMA25MMA_64x96x16_F32F16F16_SSILNSP_5MajorE0ELSR_0ELNSP_7ScaleInE1ELSS_1EEEEEENS4_6LayoutINS5_IJSC_SC_SC_EEENS5_IJNSA_ILi0EEESX_SX_EEEEENS5_IJNS4_10UnderscoreES10_S10_EEEEENS4_13SM90_TMA_LOADENS4_14ComposedLayoutINS4_7SwizzleILi3ELi4ELi3EEENS4_18smem_ptr_flag_bitsILi16EEENSV_INS5_IJNSA_ILi8EEESG_EEENS5_IJSG_SC_EEEEEEEvNS4_8identityENS4_23SM90_TMA_LOAD_MULTICASTES1D_vS1E_EENS_8epilogue10collective6detail29Sm90TmaWarpSpecializedAdapterINS1I_15DefaultEpilogueISK_SL_SL_NS1H_6thread17LinearCombinationISK_Li1EffLNS1M_9ScaleType4KindE0ELNS_15FloatRoundStyleE2ESK_EENS1_15EpilogueDefaultEEEEEvvEEEEvNT_6ParamsE --------------------------
	.section	.nv.info._ZN7cutlass13device_kernelINS_4gemm6kernel13GemmUniversalIN4cute5tupleIJiiiiEEENS1_10collective13CollectiveMmaINS1_34MainloopSm90TmaGmmaWarpSpecializedILi5ENS5_IJNS4_1CILi2EEENSA_ILi1EEESC_EEENS1_32KernelTmaWarpSpecializedPingpongEEENS5_IJNSA_ILi64EEENSA_ILi96EEENSA_ILi128EEEEEENS_6half_tENS5_IJlSC_lEEESK_SL_NS4_8TiledMMAINS4_8MMA_AtomIJNS4_4SM904GMMA25MMA_64x96x16_F32F16F16_SSILNSP_5MajorE0ELSR_0ELNSP_7ScaleInE1ELSS_1EEEEEENS4_6LayoutINS5_IJSC_SC_SC_EEENS5_IJNSA_ILi0EEESX_SX_EEEEENS5_IJNS4_10UnderscoreES10_S10_EEEEENS4_13SM90_TMA_LOADENS4_14ComposedLayoutINS4_7SwizzleILi3ELi4ELi3EEENS4_18smem_ptr_flag_bitsILi16EEENSV_INS5_IJNSA_ILi8EEESG_EEENS5_IJSG_SC_EEEEEEEvNS4_8identityENS4_23SM90_TMA_LOAD_MULTICASTES1D_vS1E_EENS_8epilogue10collective6detail29Sm90TmaWarpSpecializedAdapterINS1I_15DefaultEpilogueISK_SL_SL_NS1H_6thread17LinearCombinationISK_Li1EffLNS1M_9ScaleType4KindE0ELNS_15FloatRoundStyleE2ESK_EENS1_15EpilogueDefaultEEEEEvvEEEEvNT_6ParamsE,"",@"SHT_CUDA_INFO"
	.sectionflags	@""
	.align	4


	//----- nvinfo : EIATTR_CUDA_API_VERSION
	.align		4
        /*0000*/ 	.byte	0x04, 0x37
        /*0002*/ 	.short	(.L_21 - .L_20)
.L_20:
        /*0004*/ 	.word	0x00000082


	//----- nvinfo : EIATTR_KPARAM_INFO
	.align		4
.L_21:
        /*0008*/ 	.byte	0x04, 0x17
        /*000a*/ 	.short	(.L_23 - .L_22)
.L_22:
        /*000c*/ 	.word	0x00000000
        /*0010*/ 	.short	0x0000
        /*0012*/ 	.short	0x0070
        /*0014*/ 	.byte	0x00, 0xf0, 0x01, 0x10


	//----- nvinfo : EIATTR_SPARSE_MMA_MASK
	.align		4
.L_23:
        /*0018*/ 	.byte	0x03, 0x50
        /*001a*/ 	.short	0x0000


	//----- nvinfo : EIATTR_MAXREG_COUNT
	.align		4
        /*001c*/ 	.byte	0x03, 0x1b
        /*001e*/ 	.short	0x00a8


	//----- nvinfo : EIATTR_NUM_BARRIERS
	.align		4
        /*0020*/ 	.byte	0x02, 0x4c
        /*0022*/ 	.byte	0x01
	.zero		1


	//----- nvinfo : EIATTR_EXTERNS
	.align		4
        /*0024*/ 	.byte	0x04, 0x0f
        /*0026*/ 	.short	(.L_25 - .L_24)


	//   ....[0]....
	.align		4
.L_24:
        /*0028*/ 	.word	index@(__assertfail)


	//----- nvinfo : EIATTR_ANNOTATIONS
	.align		4
.L_25:
        /*002c*/ 	.byte	0x04, 0x55
        /*002e*/ 	.short	(.L_27 - .L_26)


	//   ....[0]....
.L_26:
        /*0030*/ 	.word	0x00000001
        /*0034*/ 	.byte	0xd0, 0x0d, 0x00, 0x00, 0x01, 0x00, 0x00, 0x00, 0x80, 0x14, 0x00, 0x00, 0x01, 0x00, 0x00, 0x00
        /*0044*/ 	.byte	0x10, 0x58, 0x00, 0x00, 0x01, 0x00, 0x00, 0x00, 0xf0, 0x64, 0x00, 0x00


	//----- nvinfo : EIATTR_MERCURY_ISA_VERSION
	.align		4
.L_27:
        /*0050*/ 	.byte	0x03, 0x5f
        /*0052*/ 	.short	0x0101


	//----- nvinfo : EIATTR_INT_WARP_WIDE_INSTR_OFFSETS
	.align		4
        /*0054*/ 	.byte	0x04, 0x31
        /*0056*/ 	.short	(.L_29 - .L_28)


	//   ....[0]....
.L_28:
        /*0058*/ 	.word	0x00000510


	//   ....[1]....
        /*005c*/ 	.word	0x00000530


	//   ....[2]....
        /*0060*/ 	.word	0x00000550


	//   ....[3]....
        /*0064*/ 	.word	0x00000610


	//   ....[4]....
        /*0068*/ 	.word	0x00000630


	//   ....[5]....
        /*006c*/ 	.word	0x00000690


	//   ....[6]....
        /*0070*/ 	.word	0x000007a0


	//   ....[7]....
        /*0074*/ 	.word	0x000007d0


	//   ....[8]....
        /*0078*/ 	.word	0x000024c0


	//----- nvinfo : EIATTR_COOP_GROUP_MASK_REGIDS
	.align		4
.L_29:
        /*007c*/ 	.byte	0x04, 0x29
        /*007e*/ 	.short	(.L_31 - .L_30)


	//   ....[0]....
.L_30:
        /*0080*/ 	.word	0xffffffff


	//   ....[1]....
        /*0084*/ 	.word	0xffffffff


	//   ....[2]....
        /*0088*/ 	.word	0xffffffff


	//   ....[3]....
        /*008c*/ 	.word	0xffffffff


	//   ....[4]....
        /*0090*/ 	.word	0xffffffff


	//   ....[5]....
        /*0094*/ 	.word	0xffffffff


	//   ....[6]....
        /*0098*/ 	.word	0xffffffff


	//----- nvinfo : EIATTR_COOP_GROUP_INSTR_OFFSETS
	.align		4
.L_31:
        /*009c*/ 	.byte	0x04, 0x28
        /*009e*/ 	.short	(.L_33 - .L_32)


	//   ....[0]....
.L_32:
        /*00a0*/ 	.word	0x00000070


	//   ....[1]....
        /*00a4*/ 	.word	0x00000080


	//   ....[2]....
        /*00a8*/ 	.word	0x00000140


	//   ....[3]....
        /*00ac*/ 	.word	0x000002f0


	//   ....[4]....
        /*00b0*/ 	.word	0x00000330


	//   ....[5]....
        /*00b4*/ 	.word	0x000003b0


	//   ....[6]....
        /*00b8*/ 	.word	0x00000980


	//----- nvinfo : EIATTR_REG_RECONFIG
	.align		4
.L_33:
        /*00bc*/ 	.byte	0x01, 0x54
	.zero		2


	//----- nvinfo : EIATTR_SYSCALL_OFFSETS
	.align		4
        /*00c0*/ 	.byte	0x04, 0x46
        /*00c2*/ 	.short	(.L_35 - .L_34)


	//   ....[0]....
.L_34:
        /*00c4*/ 	.word	0x00001970


	//----- nvinfo : EIATTR_MBARRIER_INSTR_OFFSETS
	.align		4
.L_35:
        /*00c8*/ 	.byte	0x04, 0x39
        /*00ca*/ 	.short	(.L_37 - .L_36)


	//   ....[0]....
.L_36:
        /*00cc*/ 	.word	0x00000240
        /*00d0*/ 	.word	0x000000ff
        /*00d4*/ 	.word	0x00000000
        /*00d8*/ 	.short	0x0100
        /*00da*/ 	.byte	0x08
	.zero		1


	//   ....[1]....
        /*00dc*/ 	.word	0x00000250
        /*00e0*/ 	.word	0x000000ff
        /*00e4*/ 	.word	0x00000028
        /*00e8*/ 	.short	0x0100
        /*00ea*/ 	.byte	0x08
	.zero		1


	//   ....[2]....
        /*00ec*/ 	.word	0x00000260
        /*00f0*/ 	.word	0x000000ff
        /*00f4*/ 	.word	0x00000008
        /*00f8*/ 	.short	0x0100
        /*00fa*/ 	.byte	0x08
	.zero		1


	//   ....[3]....
        /*00fc*/ 	.word	0x00000270
        /*0100*/ 	.word	0x000000ff
        /*0104*/ 	.word	0x00000030
        /*0108*/ 	.short	0x0100
        /*010a*/ 	.byte	0x08
	.zero		1


	//   ....[4]....
        /*010c*/ 	.word	0x00000280
        /*0110*/ 	.word	0x000000ff
        /*0114*/ 	.word	0x00000010
        /*0118*/ 	.short	0x0100
        /*011a*/ 	.byte	0x08
	.zero		1


	//   ....[5]....
        /*011c*/ 	.word	0x00000290
        /*0120*/ 	.word	0x000000ff
        /*0124*/ 	.word	0x00000038
        /*0128*/ 	.short	0x0100
        /*012a*/ 	.byte	0x08
	.zero		1


	//   ....[6]....
        /*012c*/ 	.word	0x000002a0
        /*0130*/ 	.word	0x000000ff
        /*0134*/ 	.word	0x00000018
        /*0138*/ 	.short	0x0100
        /*013a*/ 	.byte	0x08
	.zero		1


	//   ....[7]....
        /*013c*/ 	.word	0x000002b0
        /*0140*/ 	.word	0x000000ff
        /*0144*/ 	.word	0x00000040
        /*0148*/ 	.short	0x0100
        /*014a*/ 	.byte	0x08
	.zero		1


	//   ....[8]....
        /*014c*/ 	.word	0x000002c0
        /*0150*/ 	.word	0x000000ff
        /*0154*/ 	.word	0x00000020
        /*0158*/ 	.short	0x0100
        /*015a*/ 	.byte	0x08
	.zero		1


	//   ....[9]....
        /*015c*/ 	.word	0x000002d0
        /*0160*/ 	.word	0x000000ff
        /*0164*/ 	.word	0x00000048
        /*0168*/ 	.short	0x0100
        /*016a*/ 	.byte	0x08
	.zero		1


	//   ....[10]....
        /*016c*/ 	.word	0x00000820
        /*0170*/ 	.word	0x000000ff
        /*0174*/ 	.word	0x00000080
        /*0178*/ 	.short	0x0100
        /*017a*/ 	.byte	0x08
	.zero		1


	//   ....[11]....
        /*017c*/ 	.word	0x000008b0
        /*0180*/ 	.word	0x000000ff
        /*0184*/ 	.word	0x00000088
        /*0188*/ 	.short	0x0100
        /*018a*/ 	.byte	0x08
	.zero		1


	//   ....[12]....
        /*018c*/ 	.word	0x00000900
        /*0190*/ 	.word	0x000000ff
        /*0194*/ 	.word	0x00000060
        /*0198*/ 	.short	0x0100
        /*019a*/ 	.byte	0x09
	.zero		1


	//   ....[13]....
        /*019c*/ 	.word	0x00000910
        /*01a0*/ 	.word	0x000000ff
        /*01a4*/ 	.word	0x00000068
        /*01a8*/ 	.short	0x0100
        /*01aa*/ 	.byte	0x09
	.zero		1


	//   ....[14]....
        /*01ac*/ 	.word	0x00000920
        /*01b0*/ 	.word	0x000000ff
        /*01b4*/ 	.word	0x00000070
        /*01b8*/ 	.short	0x0100
        /*01ba*/ 	.byte	0x09
	.zero		1


	//   ....[15]....
        /*01bc*/ 	.word	0x00000930
        /*01c0*/ 	.word	0x000000ff
        /*01c4*/ 	.word	0x00000078
        /*01c8*/ 	.short	0x0100
        /*01ca*/ 	.byte	0x09
	.zero		1


	//   ....[16]....
        /*01cc*/ 	.word	0x00001830
        /*01d0*/ 	.word	0x000000ff
        /*01d4*/ 	.word	0xfffffff8
        /*01d8*/ 	.short	0x010a
        /*01da*/ 	.byte	0x2b
	.zero		1


	//   ....[17]....
        /*01dc*/ 	.word	0x000019f0
        /*01e0*/ 	.word	0x00000003
        /*01e4*/ 	.word	0x00000000
        /*01e8*/ 	.short	0x010a
        /*01ea*/ 	.byte	0x3f
	.zero		1


	//   ....[18]....
        /*01ec*/ 	.word	0x00001a30
        /*01f0*/ 	.word	0x00000003
        /*01f4*/ 	.word	0x00000000
        /*01f8*/ 	.short	0x010a
        /*01fa*/ 	.byte	0x3f
	.zero		1


	//   ....[19]....
        /*01fc*/ 	.word	0x00001ef0
        /*0200*/ 	.word	0x000000ff
        /*0204*/ 	.word	0x00000000
        /*0208*/ 	.short	0x010a
        /*020a*/ 	.byte	0x04
	.zero		1


	//   ....[20]....
        /*020c*/ 	.word	0x00001f30
        /*0210*/ 	.word	0x000000ff
        /*0214*/ 	.word	0x00000000
        /*0218*/ 	.short	0x010a
        /*021a*/ 	.byte	0x04
	.zero		1


	//   ....[21]....
        /*021c*/ 	.word	0x00002350
        /*0220*/ 	.word	0x00000005
        /*0224*/ 	.word	0x00000000
        /*0228*/ 	.short	0x0101
        /*022a*/ 	.byte	0x3f
	.zero		1


	//   ....[22]....
        /*022c*/ 	.word	0x00002460
        /*0230*/ 	.word	0x00000003
        /*0234*/ 	.word	0x00000000
        /*0238*/ 	.short	0x0101
        /*023a*/ 	.byte	0x30
	.zero		1


	//   ....[23]....
        /*023c*/ 	.word	0x00002560
        /*0240*/ 	.word	0x00000003
        /*0244*/ 	.word	0x00000000
        /*0248*/ 	.short	0x0101
        /*024a*/ 	.byte	0x3f
	.zero		1


	//   ....[24]....
        /*024c*/ 	.word	0x000025e0
        /*0250*/ 	.word	0x000000ff
        /*0254*/ 	.word	0x00000008
        /*0258*/ 	.short	0x010a
        /*025a*/ 	.byte	0x2b
	.zero		1


	//   ....[25]....
        /*025c*/ 	.word	0x00005850
        /*0260*/ 	.word	0x00000000
        /*0264*/ 	.word	0x00000000
        /*0268*/ 	.short	0x0101
        /*026a*/ 	.byte	0x30
	.zero		1


	//   ....[26]....
        /*026c*/ 	.word	0x00006170
        /*0270*/ 	.word	0x0000000c
        /*0274*/ 	.word	0x00000028
        /*0278*/ 	.short	0x010a
        /*027a*/ 	.byte	0x3f
	.zero		1


	//   ....[27]....
        /*027c*/ 	.word	0x00006620
        /*0280*/ 	.word	0x00000006
        /*0284*/ 	.word	0x00000088
        /*0288*/ 	.short	0x0101
        /*028a*/ 	.byte	0x3f
	.zero		1


	//   ....[28]....
        /*028c*/ 	.word	0x00006d40
        /*0290*/ 	.word	0x00000007
        /*0294*/ 	.word	0x00000000
        /*0298*/ 	.short	0x010a
        /*029a*/ 	.byte	0x3f
	.zero		1


	//   ....[29]....
        /*029c*/ 	.word	0x00006dc0
        /*02a0*/ 	.word	0x00000006
        /*02a4*/ 	.word	0x00000000
        /*02a8*/ 	.short	0x010a
        /*02aa*/ 	.byte	0x3f
	.zero		1


	//   ....[30]....
        /*02ac*/ 	.word	0x00006e50
        /*02b0*/ 	.word	0x00000007
        /*02b4*/ 	.word	0x00000000
        /*02b8*/ 	.short	0x010a
        /*02ba*/ 	.byte	0x3f
	.zero		1


	//   ....[31]....
        /*02bc*/ 	.word	0x00006ee0
        /*02c0*/ 	.word	0x00000006
        /*02c4*/ 	.word	0x00000000
        /*02c8*/ 	.short	0x010a
        /*02ca*/ 	.byte	0x3f
	.zero		1


	//   ....[32]....
        /*02cc*/ 	.word	0x00006f70
        /*02d0*/ 	.word	0x00000005
        /*02d4*/ 	.word	0x00000000
        /*02d8*/ 	.short	0x010a
        /*02da*/ 	.byte	0x3f
	.zero		1


	//   ....[33]....
        /*02dc*/ 	.word	0x00006fe0
        /*02e0*/ 	.word	0x00000003
        /*02e4*/ 	.word	0xfffffff8
        /*02e8*/ 	.short	0x010a
        /*02ea*/ 	.byte	0x3f
	.zero		1


	//   ....[34]....
        /*02ec*/ 	.word	0x00007030
        /*02f0*/ 	.word	0x00000003
        /*02f4*/ 	.word	0x00000000
        /*02f8*/ 	.short	0x010a
        /*02fa*/ 	.byte	0x3f
	.zero		1


	//   ....[35]....
        /*02fc*/ 	.word	0x00007090
        /*0300*/ 	.word	0x00000005
        /*0304*/ 	.word	0x00000000
        /*0308*/ 	.short	0x010a
        /*030a*/ 	.byte	0x3f
	.zero		1


	//   ....[36]....
        /*030c*/ 	.word	0x000070f0
        /*0310*/ 	.word	0x00000003
        /*0314*/ 	.word	0x00000008
        /*0318*/ 	.short	0x010a
        /*031a*/ 	.byte	0x3f
	.zero		1


	//   ....[37]....
        /*031c*/ 	.word	0x000071c0
        /*0320*/ 	.word	0x0000000c
        /*0324*/ 	.word	0x00000028
        /*0328*/ 	.short	0x010a
        /*032a*/ 	.byte	0x3f
	.zero		1


	//   ....[38]....
        /*032c*/ 	.word	0x00007290
        /*0330*/ 	.word	0x00000007
        /*0334*/ 	.word	0x00000000
        /*0338*/ 	.short	0x010a
        /*033a*/ 	.byte	0x3f
	.zero		1


	//   ....[39]....
        /*033c*/ 	.word	0x000072e0
        /*0340*/ 	.word	0x00000006
        /*0344*/ 	.word	0x00000000
        /*0348*/ 	.short	0x010a
        /*034a*/ 	.byte	0x3f
	.zero		1


	//   ....[40]....
        /*034c*/ 	.word	0x00007330
        /*0350*/ 	.word	0x00000007
        /*0354*/ 	.word	0x00000000
        /*0358*/ 	.short	0x010a
        /*035a*/ 	.byte	0x3f
	.zero		1


	//   ....[41]....
        /*035c*/ 	.word	0x00007380
        /*0360*/ 	.word	0x00000006
        /*0364*/ 	.word	0x00000000
        /*0368*/ 	.short	0x010a
        /*036a*/ 	.byte	0x3f
	.zero		1


	//----- nvinfo : EIATTR_NUM_MBARRIERS
	.align		4
.L_37:
        /*036c*/ 	.byte	0x03, 0x38
        /*036e*/ 	.short	0x0010


	//----- nvinfo : EIATTR_EXIT_INSTR_OFFSETS
	.align		4
        /*0370*/ 	.byte	0x04, 0x1c
        /*0372*/ 	.short	(.L_39 - .L_38)


	//   ....[0]....
.L_38:
        /*0374*/ 	.word	0x00001410


	//   ....[1]....
        /*0378*/ 	.word	0x00001470


	//   ....[2]....
        /*037c*/ 	.word	0x00005e70


	//   ....[3]....
        /*0380*/ 	.word	0x00005ea0


	//   ....[4]....
        /*0384*/ 	.word	0x00006fc0


	//----- nvinfo : EIATTR_MAX_THREADS
	.align		4
.L_39:
        /*0388*/ 	.byte	0x04, 0x05
        /*038a*/ 	.short	(.L_41 - .L_40)
.L_40:
        /*038c*/ 	.word	0x00000180
        /*0390*/ 	.word	0x00000001
        /*0394*/ 	.word	0x00000001


	//----- nvinfo : EIATTR_CRS_STACK_SIZE
	.align		4
.L_41:
        /*0398*/ 	.byte	0x04, 0x1e
        /*039a*/ 	.short	(.L_43 - .L_42)
.L_42:
        /*039c*/ 	.word	0x00000000


	//----- nvinfo : EIATTR_CBANK_PARAM_SIZE
	.align		4
.L_43:
        /*03a0*/ 	.byte	0x03, 0x19
        /*03a2*/ 	.short	0x0470


	//----- nvinfo : EIATTR_PARAM_CBANK
	.align		4
        /*03a4*/ 	.byte	0x04, 0x0a
        /*03a6*/ 	.short	(.L_45 - .L_44)
	.align		4
.L_44:
        /*03a8*/ 	.word	index@(.nv.constant0._ZN7cutlass13device_kernelINS_4gemm6kernel13GemmUniversalIN4cute5tupleIJiiiiEEENS1_10collective13CollectiveMmaINS1_34MainloopSm90TmaGmmaWarpSpecializedILi5ENS5_IJNS4_1CILi2EEENSA_ILi1EEESC_EEENS1_32KernelTmaWarpSpecializedPingpongEEENS5_IJNSA_ILi64EEENSA_ILi96EEENSA_ILi128EEEEEENS_6half_tENS5_IJlSC_lEEESK_SL_NS4_8TiledMMAINS4_8MMA_AtomIJNS4_4SM904GMMA25MMA_64x96x16_F32F16F16_SSILNSP_5MajorE0ELSR_0ELNSP_7ScaleInE1ELSS_1EEEEEENS4_6LayoutINS5_IJSC_SC_SC_EEENS5_IJNSA_ILi0EEESX_SX_EEEEENS5_IJNS4_10UnderscoreES10_S10_EEEEENS4_13SM90_TMA_LOADENS4_14ComposedLayoutINS4_7SwizzleILi3ELi4ELi3EEENS4_18smem_ptr_flag_bitsILi16EEENSV_INS5_IJNSA_ILi8EEESG_EEENS5_IJSG_SC_EEEEEEEvNS4_8identityENS4_23SM90_TMA_LOAD_MULTICASTES1D_vS1E_EENS_8epilogue10collective6detail29Sm90TmaWarpSpecializedAdapterINS1I_15DefaultEpilogueISK_SL_SL_NS1H_6thread17LinearCombinationISK_Li1EffLNS1M_9ScaleType4KindE0ELNS_15FloatRoundStyleE2ESK_EENS1_15EpilogueDefaultEEEEEvvEEEEvNT_6ParamsE)
        /*03ac*/ 	.short	0x0210
        /*03ae*/ 	.short	0x0470


	//----- nvinfo : EIATTR_SW_WAR
	.align		4
.L_45:
        /*03b0*/ 	.byte	0x04, 0x36
        /*03b2*/ 	.short	(.L_47 - .L_46)
.L_46:
        /*03b4*/ 	.word	0x00000008
.L_47:


//--------------------- .nv.callgraph             --------------------------
	.section	.nv.callgraph,"",@"SHT_CUDA_CALLGRAPH"
	.align	4
	.sectionentsize	8
	.align		4
        /*0000*/ 	.word	0x00000000
	.align		4
        /*0004*/ 	.word	0xffffffff
	.align		4
        /*0008*/ 	.word	index@(_ZN7cutlass13device_kernelINS_4gemm6kernel13GemmUniversalIN4cute5tupleIJiiiiEEENS1_10collective13CollectiveMmaINS1_34MainloopSm90TmaGmmaWarpSpecializedILi5ENS5_IJNS4_1CILi2EEENSA_ILi1EEESC_EEENS1_32KernelTmaWarpSpecializedPingpongEEENS5_IJNSA_ILi64EEENSA_ILi96EEENSA_ILi128EEEEEENS_6half_tENS5_IJlSC_lEEESK_SL_NS4_8TiledMMAINS4_8MMA_AtomIJNS4_4SM904GMMA25MMA_64x96x16_F32F16F16_SSILNSP_5MajorE0ELSR_0ELNSP_7ScaleInE1ELSS_1EEEEEENS4_6LayoutINS5_IJSC_SC_SC_EEENS5_IJNSA_ILi0EEESX_SX_EEEEENS5_IJNS4_10UnderscoreES10_S10_EEEEENS4_13SM90_TMA_LOADENS4_14ComposedLayoutINS4_7SwizzleILi3ELi4ELi3EEENS4_18smem_ptr_flag_bitsILi16EEENSV_INS5_IJNSA_ILi8EEESG_EEENS5_IJSG_SC_EEEEEEEvNS4_8identityENS4_23SM90_TMA_LOAD_MULTICASTES1D_vS1E_EENS_8epilogue10collective6detail29Sm90TmaWarpSpecializedAdapterINS1I_15DefaultEpilogueISK_SL_SL_NS1H_6thread17LinearCombinationISK_Li1EffLNS1M_9ScaleType4KindE0ELNS_15FloatRoundStyleE2ESK_EENS1_15EpilogueDefaultEEEEEvvEEEEvNT_6ParamsE)
	.align		4
        /*000c*/ 	.word	index@(__assertfail)
	.align		4
        /*0010*/ 	.word	0x00000000
	.align		4
        /*0014*/ 	.word	0xfffffffe
	.align		4
        /*0018*/ 	.word	0x00000000
	.align		4
        /*001c*/ 	.word	0xfffffffd
	.align		4
        /*0020*/ 	.word	0x00000000
	.align		4
        /*0024*/ 	.word	0xfffffffc


//--------------------- .nv.constant4             --------------------------
	.section	.nv.constant4,"a",@progbits
	.align	8
	.align		8
.nv.constant4:
        /*0000*/ 	.dword	__assertfail
	.align		8
        /*0008*/ 	.dword	__unnamed_1
	.align		8
        /*0010*/ 	.dword	_ZN40_INTERNAL_739151fc_4_k_cu_b3c1ac11_149684cuda3std3__45__cpo5beginE
	.align		8
        /*0018*/ 	.dword	_ZN40_INTERNAL_739151fc_4_k_cu_b3c1ac11_149684cuda3std3__45__cpo3endE
	.align		8
        /*0020*/ 	.dword	_ZN40_INTERNAL_739151fc_4_k_cu_b3c1ac11_149684cuda3std3__45__cpo6cbeginE
	.align		8
        /*0028*/ 	.dword	_ZN40_INTERNAL_739151fc_4_k_cu_b3c1ac11_149684cuda3std3__45__cpo4cendE
	.align		8
        /*0030*/ 	.dword	_ZN40_INTERNAL_739151fc_4_k_cu_b3c1ac11_149684cuda3std3__442_GLOBAL__N__739151fc_4_k_cu_b3c1ac11_149686ignoreE
	.align		8
        /*0038*/ 	.dword	_ZN40_INTERNAL_739151fc_4_k_cu_b3c1ac11_149684cuda3std3__419piecewise_constructE
	.align		8
        /*0040*/ 	.dword	_ZN40_INTERNAL_739151fc_4_k_cu_b3c1ac11_149684cuda3std3__48in_placeE
	.align		8
        /*0048*/ 	.dword	_ZN40_INTERNAL_739151fc_4_k_cu_b3c1ac11_149684cuda3std6ranges3__45__cpo4swapE
	.align		8
        /*0050*/ 	.dword	_ZN40_INTERNAL_739151fc_4_k_cu_b3c1ac11_149684cuda3std6ranges3__45__cpo9iter_moveE
	.align		8
        /*0058*/ 	.dword	_ZN40_INTERNAL_739151fc_4_k_cu_b3c1ac11_149684cute7productE
	.align		8
        /*0060*/ 	.dword	_ZN40_INTERNAL_739151fc_4_k_cu_b3c1ac11_149684cute1_E
	.align		8
        /*0068*/ 	.dword	$str$22
	.align		8
        /*0070*/ 	.dword	$str$23


//--------------------- .text._ZN7cutlass13device_kernelINS_4gemm6kernel13GemmUniversalIN4cute5tupleIJiiiiEEENS1_10collective13CollectiveMmaINS1_34MainloopSm90TmaGmmaWarpSpecializedILi5ENS5_IJNS4_1CILi2EEENSA_ILi1EEESC_EEENS1_32KernelTmaWarpSpecializedPingpongEEENS5_IJNSA_ILi64EEENSA_ILi96EEENSA_ILi128EEEEEENS_6half_tENS5_IJlSC_lEEESK_SL_NS4_8TiledMMAINS4_8MMA_AtomIJNS4_4SM904GMMA25MMA_64x96x16_F32F16F16_SSILNSP_5MajorE0ELSR_0ELNSP_7ScaleInE1ELSS_1EEEEEENS4_6LayoutINS5_IJSC_SC_SC_EEENS5_IJNSA_ILi0EEESX_SX_EEEEENS5_IJNS4_10UnderscoreES10_S10_EEEEENS4_13SM90_TMA_LOADENS4_14ComposedLayoutINS4_7SwizzleILi3ELi4ELi3EEENS4_18smem_ptr_flag_bitsILi16EEENSV_INS5_IJNSA_ILi8EEESG_EEENS5_IJSG_SC_EEEEEEEvNS4_8identityENS4_23SM90_TMA_LOAD_MULTICASTES1D_vS1E_EENS_8epilogue10collective6detail29Sm90TmaWarpSpecializedAdapterINS1I_15DefaultEpilogueISK_SL_SL_NS1H_6thread17LinearCombinationISK_Li1EffLNS1M_9ScaleType4KindE0ELNS_15FloatRoundStyleE2ESK_EENS1_15EpilogueDefaultEEEEEvvEEEEvNT_6ParamsE --------------------------
	.section	.text._ZN7cutlass13device_kernelINS_4gemm6kernel13GemmUniversalIN4cute5tupleIJiiiiEEENS1_10collective13CollectiveMmaINS1_34MainloopSm90TmaGmmaWarpSpecializedILi5ENS5_IJNS4_1CILi2EEENSA_ILi1EEESC_EEENS1_32KernelTmaWarpSpecializedPingpongEEENS5_IJNSA_ILi64EEENSA_ILi96EEENSA_ILi128EEEEEENS_6half_tENS5_IJlSC_lEEESK_SL_NS4_8TiledMMAINS4_8MMA_AtomIJNS4_4SM904GMMA25MMA_64x96x16_F32F16F16_SSILNSP_5MajorE0ELSR_0ELNSP_7ScaleInE1ELSS_1EEEEEENS4_6LayoutINS5_IJSC_SC_SC_EEENS5_IJNSA_ILi0EEESX_SX_EEEEENS5_IJNS4_10UnderscoreES10_S10_EEEEENS4_13SM90_TMA_LOADENS4_14ComposedLayoutINS4_7SwizzleILi3ELi4ELi3EEENS4_18smem_ptr_flag_bitsILi16EEENSV_INS5_IJNSA_ILi8EEESG_EEENS5_IJSG_SC_EEEEEEEvNS4_8identityENS4_23SM90_TMA_LOAD_MULTICASTES1D_vS1E_EENS_8epilogue10collective6detail29Sm90TmaWarpSpecializedAdapterINS1I_15DefaultEpilogueISK_SL_SL_NS1H_6thread17LinearCombinationISK_Li1EffLNS1M_9ScaleType4KindE0ELNS_15FloatRoundStyleE2ESK_EENS1_15EpilogueDefaultEEEEEvvEEEEvNT_6ParamsE,"ax",@progbits
	.align	128
.text._ZN7cutlass13device_kernelINS_4gemm6kernel13GemmUniversalIN4cute5tupleIJiiiiEEENS1_10collective13CollectiveMmaINS1_34MainloopSm90TmaGmmaWarpSpecializedILi5ENS5_IJNS4_1CILi2EEENSA_ILi1EEESC_EEENS1_32KernelTmaWarpSpecializedPingpongEEENS5_IJNSA_ILi64EEENSA_ILi96EEENSA_ILi128EEEEEENS_6half_tENS5_IJlSC_lEEESK_SL_NS4_8TiledMMAINS4_8MMA_AtomIJNS4_4SM904GMMA25MMA_64x96x16_F32F16F16_SSILNSP_5MajorE0ELSR_0ELNSP_7ScaleInE1ELSS_1EEEEEENS4_6LayoutINS5_IJSC_SC_SC_EEENS5_IJNSA_ILi0EEESX_SX_EEEEENS5_IJNS4_10UnderscoreES10_S10_EEEEENS4_13SM90_TMA_LOADENS4_14ComposedLayoutINS4_7SwizzleILi3ELi4ELi3EEENS4_18smem_ptr_flag_bitsILi16EEENSV_INS5_IJNSA_ILi8EEESG_EEENS5_IJSG_SC_EEEEEEEvNS4_8identityENS4_23SM90_TMA_LOAD_MULTICASTES1D_vS1E_EENS_8epilogue10collective6detail29Sm90TmaWarpSpecializedAdapterINS1I_15DefaultEpilogueISK_SL_SL_NS1H_6thread17LinearCombinationISK_Li1EffLNS1M_9ScaleType4KindE0ELNS_15FloatRoundStyleE2ESK_EENS1_15EpilogueDefaultEEEEEvvEEEEvNT_6ParamsE:
        .type           _ZN7cutlass13device_kernelINS_4gemm6kernel13GemmUniversalIN4cute5tupleIJiiiiEEENS1_10collective13CollectiveMmaINS1_34MainloopSm90TmaGmmaWarpSpecializedILi5ENS5_IJNS4_1CILi2EEENSA_ILi1EEESC_EEENS1_32KernelTmaWarpSpecializedPingpongEEENS5_IJNSA_ILi64EEENSA_ILi96EEENSA_ILi128EEEEEENS_6half_tENS5_IJlSC_lEEESK_SL_NS4_8TiledMMAINS4_8MMA_AtomIJNS4_4SM904GMMA25MMA_64x96x16_F32F16F16_SSILNSP_5MajorE0ELSR_0ELNSP_7ScaleInE1ELSS_1EEEEEENS4_6LayoutINS5_IJSC_SC_SC_EEENS5_IJNSA_ILi0EEESX_SX_EEEEENS5_IJNS4_10UnderscoreES10_S10_EEEEENS4_13SM90_TMA_LOADENS4_14ComposedLayoutINS4_7SwizzleILi3ELi4ELi3EEENS4_18smem_ptr_flag_bitsILi16EEENSV_INS5_IJNSA_ILi8EEESG_EEENS5_IJSG_SC_EEEEEEEvNS4_8identityENS4_23SM90_TMA_LOAD_MULTICASTES1D_vS1E_EENS_8epilogue10collective6detail29Sm90TmaWarpSpecializedAdapterINS1I_15DefaultEpilogueISK_SL_SL_NS1H_6thread17LinearCombinationISK_Li1EffLNS1M_9ScaleType4KindE0ELNS_15FloatRoundStyleE2ESK_EENS1_15EpilogueDefaultEEEEEvvEEEEvNT_6ParamsE,@function
        .size           _ZN7cutlass13device_kernelINS_4gemm6kernel13GemmUniversalIN4cute5tupleIJiiiiEEENS1_10collective13CollectiveMmaINS1_34MainloopSm90TmaGmmaWarpSpecializedILi5ENS5_IJNS4_1CILi2EEENSA_ILi1EEESC_EEENS1_32KernelTmaWarpSpecializedPingpongEEENS5_IJNSA_ILi64EEENSA_ILi96EEENSA_ILi128EEEEEENS_6half_tENS5_IJlSC_lEEESK_SL_NS4_8TiledMMAINS4_8MMA_AtomIJNS4_4SM904GMMA25MMA_64x96x16_F32F16F16_SSILNSP_5MajorE0ELSR_0ELNSP_7ScaleInE1ELSS_1EEEEEENS4_6LayoutINS5_IJSC_SC_SC_EEENS5_IJNSA_ILi0EEESX_SX_EEEEENS5_IJNS4_10UnderscoreES10_S10_EEEEENS4_13SM90_TMA_LOADENS4_14ComposedLayoutINS4_7SwizzleILi3ELi4ELi3EEENS4_18smem_ptr_flag_bitsILi16EEENSV_INS5_IJNSA_ILi8EEESG_EEENS5_IJSG_SC_EEEEEEEvNS4_8identityENS4_23SM90_TMA_LOAD_MULTICASTES1D_vS1E_EENS_8epilogue10collective6detail29Sm90TmaWarpSpecializedAdapterINS1I_15DefaultEpilogueISK_SL_SL_NS1H_6thread17LinearCombinationISK_Li1EffLNS1M_9ScaleType4KindE0ELNS_15FloatRoundStyleE2ESK_EENS1_15EpilogueDefaultEEEEEvvEEEEvNT_6ParamsE,(.L_x_171 - _ZN7cutlass13device_kernelINS_4gemm6kernel13GemmUniversalIN4cute5tupleIJiiiiEEENS1_10collective13CollectiveMmaINS1_34MainloopSm90TmaGmmaWarpSpecializedILi5ENS5_IJNS4_1CILi2EEENSA_ILi1EEESC_EEENS1_32KernelTmaWarpSpecializedPingpongEEENS5_IJNSA_ILi64EEENSA_ILi96EEENSA_ILi128EEEEEENS_6half_tENS5_IJlSC_lEEESK_SL_NS4_8TiledMMAINS4_8MMA_AtomIJNS4_4SM904GMMA25MMA_64x96x16_F32F16F16_SSILNSP_5MajorE0ELSR_0ELNSP_7ScaleInE1ELSS_1EEEEEENS4_6LayoutINS5_IJSC_SC_SC_EEENS5_IJNSA_ILi0EEESX_SX_EEEEENS5_IJNS4_10UnderscoreES10_S10_EEEEENS4_13SM90_TMA_LOADENS4_14ComposedLayoutINS4_7SwizzleILi3ELi4ELi3EEENS4_18smem_ptr_flag_bitsILi16EEENSV_INS5_IJNSA_ILi8EEESG_EEENS5_IJSG_SC_EEEEEEEvNS4_8identityENS4_23SM90_TMA_LOAD_MULTICASTES1D_vS1E_EENS_8epilogue10collective6detail29Sm90TmaWarpSpecializedAdapterINS1I_15DefaultEpilogueISK_SL_SL_NS1H_6thread17LinearCombinationISK_Li1EffLNS1M_9ScaleType4KindE0ELNS_15FloatRoundStyleE2ESK_EENS1_15EpilogueDefaultEEEEEvvEEEEvNT_6ParamsE)
        .other          _ZN7cutlass13device_kernelINS_4gemm6kernel13GemmUniversalIN4cute5tupleIJiiiiEEENS1_10collective13CollectiveMmaINS1_34MainloopSm90TmaGmmaWarpSpecializedILi5ENS5_IJNS4_1CILi2EEENSA_ILi1EEESC_EEENS1_32KernelTmaWarpSpecializedPingpongEEENS5_IJNSA_ILi64EEENSA_ILi96EEENSA_ILi128EEEEEENS_6half_tENS5_IJlSC_lEEESK_SL_NS4_8TiledMMAINS4_8MMA_AtomIJNS4_4SM904GMMA25MMA_64x96x16_F32F16F16_SSILNSP_5MajorE0ELSR_0ELNSP_7ScaleInE1ELSS_1EEEEEENS4_6LayoutINS5_IJSC_SC_SC_EEENS5_IJNSA_ILi0EEESX_SX_EEEEENS5_IJNS4_10UnderscoreES10_S10_EEEEENS4_13SM90_TMA_LOADENS4_14ComposedLayoutINS4_7SwizzleILi3ELi4ELi3EEENS4_18smem_ptr_flag_bitsILi16EEENSV_INS5_IJNSA_ILi8EEESG_EEENS5_IJSG_SC_EEEEEEEvNS4_8identityENS4_23SM90_TMA_LOAD_MULTICASTES1D_vS1E_EENS_8epilogue10collective6detail29Sm90TmaWarpSpecializedAdapterINS1I_15DefaultEpilogueISK_SL_SL_NS1H_6thread17LinearCombinationISK_Li1EffLNS1M_9ScaleType4KindE0ELNS_15FloatRoundStyleE2ESK_EENS1_15EpilogueDefaultEEEEEvvEEEEvNT_6ParamsE,@"STO_CUDA_ENTRY STV_DEFAULT"
_ZN7cutlass13device_kernelINS_4gemm6kernel13GemmUniversalIN4cute5tupleIJiiiiEEENS1_10collective13CollectiveMmaINS1_34MainloopSm90TmaGmmaWarpSpecializedILi5ENS5_IJNS4_1CILi2EEENSA_ILi1EEESC_EEENS1_32KernelTmaWarpSpecializedPingpongEEENS5_IJNSA_ILi64EEENSA_ILi96EEENSA_ILi128EEEEEENS_6half_tENS5_IJlSC_lEEESK_SL_NS4_8TiledMMAINS4_8MMA_AtomIJNS4_4SM904GMMA25MMA_64x96x16_F32F16F16_SSILNSP_5MajorE0ELSR_0ELNSP_7ScaleInE1ELSS_1EEEEEENS4_6LayoutINS5_IJSC_SC_SC_EEENS5_IJNSA_ILi0EEESX_SX_EEEEENS5_IJNS4_10UnderscoreES10_S10_EEEEENS4_13SM90_TMA_LOADENS4_14ComposedLayoutINS4_7SwizzleILi3ELi4ELi3EEENS4_18smem_ptr_flag_bitsILi16EEENSV_INS5_IJNSA_ILi8EEESG_EEENS5_IJSG_SC_EEEEEEEvNS4_8identityENS4_23SM90_TMA_LOAD_MULTICASTES1D_vS1E_EENS_8epilogue10collective6detail29Sm90TmaWarpSpecializedAdapterINS1I_15DefaultEpilogueISK_SL_SL_NS1H_6thread17LinearCombinationISK_Li1EffLNS1M_9ScaleType4KindE0ELNS_15FloatRoundStyleE2ESK_EENS1_15EpilogueDefaultEEEEEvvEEEEvNT_6ParamsE:
[----:B------:R-:W0:Y:S02]  /*0000*/  LDC R1, c[0x0][0x28] ;  /* 0x00000a00ff017b82 */ /* 0x000e240000000800 */
[----:B0-----:R-:W-:Y:S01]  /*0010*/  VIADD R1, R1, 0xfffffff8 ;  /* 0xfffffff801017836 */ /* 0x001fe20000000000 */
[----:B------:R-:W0:Y:S01]  /*0020*/  S2R R4, SR_TID.X ;  /* 0x0000000000047919 */ /* 0x000e220000002100 */
[----:B------:R-:W-:Y:S01]  /*0030*/  ELECT P0, URZ, PT ;  /* 0x00000000003f782f */ /* 0x000fe20003800000 */
[----:B------:R-:W-:Y:S01]  /*0040*/  BSSY B0, `(.L_x_0) ;  /* 0x000000f000007945 */ /* 0x000fe20003800000 */
[--C-:B0-----:R-:W-:Y:S02]  /*0050*/  SHF.R.U32.HI R0, RZ, 0x5, R4.reuse ;  /* 0x00000005ff007819 */ /* 0x101fe40000011604 */
[----:B------:R-:W-:-:S03]  /*0060*/  SHF.R.U32.HI R7, RZ, 0x7, R4 ;  /* 0x00000007ff077819 */ /* 0x000fc60000011604 */
[----:B------:R-:W0:Y:S04]  /*0070*/  SHFL.IDX PT, R2, R0, RZ, 0x1f ;  /* 0x00001fff00027589 */ /* 0x000e2800000e0000 */
[----:B------:R1:W2:Y:S01]  /*0080*/  SHFL.IDX PT, R10, R7, RZ, 0x1f ;  /* 0x00001fff070a7589 */ /* 0x0002a200000e0000 */
[----:B0-----:R-:W-:-:S13]  /*0090*/  ISETP.NE.OR P0, PT, R2, RZ, !P0 ;  /* 0x000000ff0200720c */ /* 0x001fda0004705670 */
[----:B-12---:R-:W-:Y:S05]  /*00a0*/  @P0 BRA `(.L_x_1) ;  /* 0x0000000000200947 */ /* 0x006fea0003800000 */
[----:B------:R-:W-:Y:S02]  /*00b0*/  ULDC.64 UR4, c[0x0][0x198] ;  /* 0x0000660000047ab9 */ /* 0x000fe40000000a00 */
[----:B------:R-:W-:Y:S02]  /*00c0*/  UIADD3 UR6, UP0, UR4, 0xf0, URZ ;  /* 0x000000f004067890 */ /* 0x000fe4000ff1e03f */
[----:B------:R-:W-:Y:S02]  /*00d0*/  UIADD3 UR4, UP1, UR4, 0x1f0, URZ ;  /* 0x000001f004047890 */ /* 0x000fe4000ff3e03f */
[----:B------:R-:W-:Y:S02]  /*00e0*/  UIADD3.X UR7, URZ, UR5, URZ, UP0, !UPT ;  /* 0x000000053f077290 */ /* 0x000fe400087fe43f */
[----:B------:R-:W-:-:S07]  /*00f0*/  UIADD3.X UR5, URZ, UR5, URZ, UP1, !UPT ;  /* 0x000000053f057290 */ /* 0x000fce0008ffe43f */
[----:B------:R0:W-:Y:S02]  /*0100*/  UTMACCTL.PF [UR6] ;  /* 0x00000000060079b9 */ /* 0x0001e40008040000 */
[----:B------:R0:W-:Y:S02]  /*0110*/  UTMACCTL.PF [UR4] ;  /* 0x00000000040079b9 */ /* 0x0001e40008040000 */
[----:B0-----:R-:W-:Y:S01]  /*0120*/  NOP ;  /* 0x0000000000007918 */ /* 0x001fe20000000000 */
.L_x_1:
[----:B------:R-:W-:Y:S05]  /*0130*/  BSYNC B0 ;  /* 0x0000000000007941 */ /* 0x000fea0003800000 */
.L_x_0:
[----:B------:R-:W0:Y:S02]  /*0140*/  SHFL.IDX PT, R9, R0, RZ, 0x1f ;  /* 0x00001fff00097589 */ /* 0x000e2400000e0000 */
[----:B0-----:R-:W-:-:S13]  /*0150*/  ISETP.NE.AND P0, PT, R9, RZ, PT ;  /* 0x000000ff0900720c */ /* 0x001fda0003f05270 */
[----:B------:R-:W-:Y:S05]  /*0160*/  @P0 BRA `(.L_x_2) ;  /* 0x0000000000600947 */ /* 0x000fea0003800000 */
[----:B------:R-:W0:Y:S01]  /*0170*/  S2UR UR8, SR_CgaCtaId ;  /* 0x00000000000879c3 */ /* 0x000e220000008800 */
[----:B------:R-:W-:Y:S01]  /*0180*/  UMOV UR4, 0x400 ;  /* 0x0000040000047882 */ /* 0x000fe20000000000 */
[----:B------:R-:W-:Y:S01]  /*0190*/  UMOV UR5, 0x1 ;  /* 0x0000000100057882 */ /* 0x000fe20000000000 */
[----:B------:R-:W-:Y:S01]  /*01a0*/  UMOV UR6, 0x2 ;  /* 0x0000000200067882 */ /* 0x000fe20000000000 */
[----:B------:R-:W-:Y:S01]  /*01b0*/  ELECT P0, URZ, PT ;  /* 0x00000000003f782f */ /* 0x000fe20003800000 */
[----:B------:R-:W-:-:S04]  /*01c0*/  UIADD3 UR6, -UR6, 0x100000, URZ ;  /* 0x0010000006067890 */ /* 0x000fc8000fffe13f */
[----:B------:R-:W-:Y:S02]  /*01d0*/  USHF.L.U32 UR7, UR6, 0xb, URZ ;  /* 0x0000000b06077899 */ /* 0x000fe4000800063f */
[----:B------:R-:W-:Y:S02]  /*01e0*/  USHF.L.U32 UR6, UR6, 0x1, URZ ;  /* 0x0000000106067899 */ /* 0x000fe4000800063f */
[----:B0-----:R-:W-:Y:S02]  /*01f0*/  ULEA UR8, UR8, UR4, 0x18 ;  /* 0x0000000408087291 */ /* 0x001fe4000f8ec03f */
[----:B------:R-:W-:-:S04]  /*0200*/  UIADD3 UR4, -UR5, 0x100000, URZ ;  /* 0x0010000005047890 */ /* 0x000fc8000fffe13f */
[----:B------:R-:W-:Y:S02]  /*0210*/  USHF.L.U32 UR5, UR4, 0xb, URZ ;  /* 0x0000000b04057899 */ /* 0x000fe4000800063f */
[----:B------:R-:W-:Y:S01]  /*0220*/  USHF.L.U32 UR4, UR4, 0x1, URZ ;  /* 0x0000000104047899 */ /* 0x000fe2000800063f */
[----:B------:R-:W0:Y:S11]  /*0230*/  FENCE.VIEW.ASYNC.S ;  /* 0x00000000000073c6 */ /* 0x000e360000000000 */
[----:B0-----:R0:W1:Y:S01]  /*0240*/  SYNCS.EXCH.64 URZ, [UR8], UR4 ;  /* 0x00000004083f75b2 */ /* 0x0010620008000100 */
[----:B------:R0:W2:Y:S01]  /*0250*/  SYNCS.EXCH.64 URZ, [UR8+0x28], UR6 ;  /* 0x00002806083f75b2 */ /* 0x0000a20008000100 */
[----:B------:R0:W3:Y:S01]  /*0260*/  SYNCS.EXCH.64 URZ, [UR8+0x8], UR4 ;  /* 0x00000804083f75b2 */ /* 0x0000e20008000100 */
[----:B------:R0:W4:Y:S01]  /*0270*/  SYNCS.EXCH.64 URZ, [UR8+0x30], UR6 ;  /* 0x00003006083f75b2 */ /* 0x0001220008000100 */
[----:B------:R0:W0:Y:S01]  /*0280*/  SYNCS.EXCH.64 URZ, [UR8+0x10], UR4 ;  /* 0x00001004083f75b2 */ /* 0x0000220008000100 */
[----:B------:R0:W0:Y:S01]  /*0290*/  SYNCS.EXCH.64 URZ, [UR8+0x38], UR6 ;  /* 0x00003806083f75b2 */ /* 0x0000220008000100 */
[----:B------:R0:W0:Y:S01]  /*02a0*/  SYNCS.EXCH.64 URZ, [UR8+0x18], UR4 ;  /* 0x00001804083f75b2 */ /* 0x0000220008000100 */
[----:B------:R0:W0:Y:S01]  /*02b0*/  SYNCS.EXCH.64 URZ, [UR8+0x40], UR6 ;  /* 0x00004006083f75b2 */ /* 0x0000220008000100 */
[----:B------:R0:W0:Y:S01]  /*02c0*/  SYNCS.EXCH.64 URZ, [UR8+0x20], UR4 ;  /* 0x00002004083f75b2 */ /* 0x0000220008000100 */
[----:B------:R0:W0:Y:S01]  /*02d0*/  SYNCS.EXCH.64 URZ, [UR8+0x48], UR6 ;  /* 0x00004806083f75b2 */ /* 0x0000220008000100 */
[----:B------:R-:W-:Y:S01]  /*02e0*/  NOP ;  /* 0x0000000000007918 */ /* 0x000fe20000000000 */
.L_x_2:
[----:B------:R-:W5:Y:S01]  /*02f0*/  SHFL.IDX PT, R12, R0, RZ, 0x1f ;  /* 0x00001fff000c7589 */ /* 0x000f6200000e0000 */
[----:B------:R-:W1:Y:S01]  /*0300*/  S2UR UR12, SR_CTAID.X ;  /* 0x00000000000c79c3 */ /* 0x000e620000002500 */
[----:B------:R-:W-:Y:S02]  /*0310*/  SHF.R.S32.HI R3, RZ, 0x1f, R4 ;  /* 0x0000001fff037819 */ /* 0x000fe40000011404 */
[----:B------:R-:W-:Y:S01]  /*0320*/  ELECT P0, URZ, PT ;  /* 0x00000000003f782f */ /* 0x000fe20003800000 */
[----:B------:R-:W2:Y:S01]  /*0330*/  SHFL.IDX PT, R11, R0, RZ, 0x1f ;  /* 0x00001fff000b7589 */ /* 0x000ea200000e0000 */
[----:B0-----:R-:W-:Y:S01]  /*0340*/  ULDC UR4, c[0x0][0x150] ;  /* 0x0000540000047ab9 */ /* 0x001fe20000000800 */
[----:B------:R-:W-:Y:S02]  /*0350*/  LEA.HI R3, R3, R4, RZ, 0x7 ;  /* 0x0000000403037211 */ /* 0x000fe400078f38ff */
[----:B------:R-:W-:Y:S01]  /*0360*/  ELECT P1, URZ, PT ;  /* 0x00000000003f782f */ /* 0x000fe20003820000 */
[----:B------:R-:W0:Y:S01]  /*0370*/  S2R R6, SR_CTAID.Y ;  /* 0x0000000000067919 */ /* 0x000e220000002600 */
[----:B------:R-:W3:Y:S01]  /*0380*/  LDC R14, c[0x0][0x144] ;  /* 0x00005100ff0e7b82 */ /* 0x000ee20000000800 */
[----:B------:R-:W-:Y:S01]  /*0390*/  LOP3.LUT R3, R3, 0xffffff80, RZ, 0xc0, !PT ;  /* 0xffffff8003037812 */ /* 0x000fe200078ec0ff */
[----:B------:R-:W-:Y:S01]  /*03a0*/  UMOV UR11, 0x80 ;  /* 0x00000080000b7882 */ /* 0x000fe20000000000 */
[----:B------:R-:W4:Y:S01]  /*03b0*/  SHFL.IDX PT, R16, R7, RZ, 0x1f ;  /* 0x00001fff07107589 */ /* 0x000f2200000e0000 */
[----:B------:R-:W-:Y:S01]  /*03c0*/  NOP ;  /* 0x0000000000007918 */ /* 0x000fe20000000000 */
[----:B------:R-:W-:Y:S01]  /*03d0*/  NOP ;  /* 0x0000000000007918 */ /* 0x000fe20000000000 */
[----:B------:R-:W-:Y:S01]  /*03e0*/  IMAD.IADD R5, R4, 0x1, -R3 ;  /* 0x0000000104057824 */ /* 0x000fe200078e0a03 */
[C---:B------:R-:W-:Y:S01]  /*03f0*/  ISETP.NE.AND P4, PT, R10.reuse, RZ, PT ;  /* 0x000000ff0a00720c */ /* 0x040fe20003f85270 */
[----:B------:R-:W4:Y:S01]  /*0400*/  LDC R15, c[0x0][0x140] ;  /* 0x00005000ff0f7b82 */ /* 0x000f220000000800 */
[----:B------:R-:W-:-:S02]  /*0410*/  VIADD R36, R10, 0xffffffff ;  /* 0xffffffff0a247836 */ /* 0x000fc40000000000 */
[----:B------:R-:W-:Y:S01]  /*0420*/  SHF.R.S32.HI R8, RZ, 0x1f, R5 ;  /* 0x0000001fff087819 */ /* 0x000fe20000011405 */
[----:B------:R-:W-:Y:S02]  /*0430*/  IMAD.MOV.U32 R73, RZ, RZ, 0x1 ;  /* 0x00000001ff497424 */ /* 0x000fe400078e00ff */
[----:B------:R-:W-:Y:S02]  /*0440*/  ISETP.GE.U32.AND P6, PT, R36, 0x2, PT ;  /* 0x000000022400780c */ /* 0x000fe40003fc6070 */
[----:B-----5:R-:W-:Y:S01]  /*0450*/  ISETP.NE.OR P0, PT, R12, RZ, !P0 ;  /* 0x000000ff0c00720c */ /* 0x020fe20004705670 */
[----:B------:R-:W5:Y:S01]  /*0460*/  LDC R25, c[0x0][0x148] ;  /* 0x00005200ff197b82 */ /* 0x000f620000000800 */
[----:B-1----:R-:W-:Y:S02]  /*0470*/  I2FP.F32.U32 R12, UR12 ;  /* 0x0000000c000c7c45 */ /* 0x002fe40008201000 */
[----:B------:R-:W-:Y:S02]  /*0480*/  LEA.HI R3, R8, R5, RZ, 0x3 ;  /* 0x0000000508037211 */ /* 0x000fe400078f18ff */
[----:B--2---:R-:W-:Y:S01]  /*0490*/  ISETP.NE.OR P1, PT, R11, RZ, !P1 ;  /* 0x000000ff0b00720c */ /* 0x004fe20004f25670 */
[----:B------:R-:W-:Y:S01]  /*04a0*/  FMUL R13, R12, UR4 ;  /* 0x000000040c0d7c20 */ /* 0x000fe20008400000 */
[--C-:B------:R-:W-:Y:S01]  /*04b0*/  SHF.R.S32.HI R0, RZ, 0x3, R3.reuse ;  /* 0x00000003ff007819 */ /* 0x100fe20000011403 */
[----:B------:R-:W-:Y:S01]  /*04c0*/  ULDC UR4, c[0x0][0x154] ;  /* 0x0000550000047ab9 */ /* 0x000fe20000000800 */
[----:B------:R-:W-:-:S02]  /*04d0*/  SHF.R.S32.HI R3, RZ, 0x1f, R3 ;  /* 0x0000001fff037819 */ /* 0x000fc40000011403 */
[----:B------:R-:W-:Y:S01]  /*04e0*/  SHF.R.S32.HI R12, RZ, 0x1f, R9 ;  /* 0x0000001fff0c7819 */ /* 0x000fe20000011409 */
[----:B------:R-:W1:Y:S01]  /*04f0*/  F2I.U32.TRUNC.NTZ R13, R13 ;  /* 0x0000000d000d7305 */ /* 0x000e62000020f000 */
[----:B------:R-:W-:Y:S01]  /*0500*/  LEA.HI R11, R3, R0, RZ, 0x2 ;  /* 0x00000000030b7211 */ /* 0x000fe200078f10ff */
[----:B------:R-:W-:Y:S01]  /*0510*/  VOTEU.ALL UP1, P0 ;  /* 0x00000000003f7886 */ /* 0x000fe20000020000 */
[----:B------:R-:W-:Y:S01]  /*0520*/  LEA.HI R12, R12, R9, RZ, 0x2 ;  /* 0x000000090c0c7211 */ /* 0x000fe200078f10ff */
[----:B------:R-:W-:Y:S01]  /*0530*/  VOTEU.ALL UP0, P0 ;  /* 0x00000000003f7886 */ /* 0x000fe20000000000 */
[----:B------:R-:W-:Y:S01]  /*0540*/  SHF.R.S32.HI R3, RZ, 0x1f, R2 ;  /* 0x0000001fff037819 */ /* 0x000fe20000011402 */
[----:B------:R-:W-:Y:S01]  /*0550*/  VOTEU.ALL UP2, P1 ;  /* 0x00000000003f7886 */ /* 0x000fe20000840000 */
[----:B------:R-:W-:Y:S01]  /*0560*/  LOP3.LUT R11, R11, 0xfffffffc, RZ, 0xc0, !PT ;  /* 0xfffffffc0b0b7812 */ /* 0x000fe200078ec0ff */
[----:B------:R-:W2:Y:S01]  /*0570*/  @!UP1 S2UR UR7, SR_CgaCtaId ;  /* 0x00000000000799c3 */ /* 0x000ea20000008800 */
[----:B------:R-:W-:Y:S01]  /*0580*/  LOP3.LUT R12, R12, 0x3ffffffc, RZ, 0xc0, !PT ;  /* 0x3ffffffc0c0c7812 */ /* 0x000fe200078ec0ff */
[----:B------:R-:W-:Y:S01]  /*0590*/  @!UP1 UMOV UR6, 0x400 ;  /* 0x0000040000069882 */ /* 0x000fe20000000000 */
[----:B------:R-:W-:Y:S01]  /*05a0*/  LEA.HI R3, R3, R2, RZ, 0x2 ;  /* 0x0000000203037211 */ /* 0x000fe200078f10ff */
[----:B------:R-:W-:Y:S01]  /*05b0*/  IMAD.IADD R11, R0, 0x1, -R11 ;  /* 0x00000001000b7824 */ /* 0x000fe200078e0a0b */
[----:B------:R-:W-:Y:S01]  /*05c0*/  @!UP2 UMOV UR9, 0x400 ;  /* 0x000004000009a882 */ /* 0x000fe20000000000 */
[----:B------:R-:W-:Y:S01]  /*05d0*/  IMAD.IADD R12, R9, 0x1, -R12 ;  /* 0x00000001090c7824 */ /* 0x000fe200078e0a0c */
[----:B------:R-:W-:Y:S01]  /*05e0*/  LOP3.LUT R3, R3, 0xfffffffc, RZ, 0xc0, !PT ;  /* 0xfffffffc03037812 */ /* 0x000fe200078ec0ff */
[----:B------:R-:W5:Y:S01]  /*05f0*/  @!UP2 S2UR UR10, SR_CgaCtaId ;  /* 0x00000000000aa9c3 */ /* 0x000f620000008800 */
[----:B-1----:R-:W-:Y:S01]  /*0600*/  IMAD.MOV R13, RZ, RZ, -R13 ;  /* 0x000000ffff0d7224 */ /* 0x002fe200078e0a0d */
[----:B------:R-:W-:Y:S01]  /*0610*/  VOTEU.ALL UP3, P1 ;  /* 0x00000000003f7886 */ /* 0x000fe20000860000 */
[----:B------:R-:W-:Y:S01]  /*0620*/  IMAD R11, R12, 0x4, R11 ;  /* 0x000000040c0b7824 */ /* 0x000fe200078e020b */
[----:B------:R-:W-:Y:S01]  /*0630*/  VOTEU.ALL UP4, P1 ;  /* 0x00000000003f7886 */ /* 0x000fe20000880000 */
[----:B------:R-:W-:Y:S01]  /*0640*/  IMAD.IADD R9, R2, 0x1, -R3 ;  /* 0x0000000102097824 */ /* 0x000fe200078e0a03 */
[----:B0-----:R-:W-:Y:S01]  /*0650*/  I2FP.F32.U32 R2, R6 ;  /* 0x0000000600027245 */ /* 0x001fe20000201000 */
[----:B---3--:R-:W-:Y:S01]  /*0660*/  IMAD R21, R14, R13, UR12 ;  /* 0x0000000c0e157e24 */ /* 0x008fe2000f8e020d */
[C---:B------:R-:W-:Y:S01]  /*0670*/  LEA.HI R0, R11.reuse, R11, RZ, 0x1 ;  /* 0x0000000b0b007211 */ /* 0x040fe200078f08ff */
[C---:B------:R-:W-:Y:S01]  /*0680*/  IMAD.SHL.U32 R72, R11.reuse, 0x4, RZ ;  /* 0x000000040b487824 */ /* 0x040fe200078e00ff */
[----:B------:R-:W-:Y:S01]  /*0690*/  VOTEU.ALL UP5, P1 ;  /* 0x00000000003f7886 */ /* 0x000fe200008a0000 */
[----:B------:R-:W-:Y:S01]  /*06a0*/  FMUL R2, R2, UR4 ;  /* 0x0000000402027c20 */ /* 0x000fe20008400000 */
[----:B------:R-:W-:Y:S01]  /*06b0*/  LOP3.LUT R0, R0, 0xfffffffe, RZ, 0xc0, !PT ;  /* 0xfffffffe00007812 */ /* 0x000fe200078ec0ff */
[----:B------:R-:W-:Y:S01]  /*06c0*/  UMOV UR4, 0x20 ;  /* 0x0000002000047882 */ /* 0x000fe20000000000 */
[----:B------:R-:W-:Y:S01]  /*06d0*/  LOP3.LUT R72, R11, 0xc, R72, 0x78, !PT ;  /* 0x0000000c0b487812 */ /* 0x000fe200078e7848 */
[----:B------:R-:W-:-:S04]  /*06e0*/  @!UP1 UIADD3 UR4, -UR4, 0x100000, URZ ;  /* 0x0010000004049890 */ /* 0x000fc8000fffe13f */
[----:B------:R-:W-:Y:S02]  /*06f0*/  @!UP1 USHF.L.U32 UR5, UR4, 0xb, URZ ;  /* 0x0000000b04059899 */ /* 0x000fe4000800063f */
[----:B------:R-:W-:Y:S01]  /*0700*/  @!UP1 USHF.L.U32 UR4, UR4, 0x1, URZ ;  /* 0x0000000104049899 */ /* 0x000fe2000800063f */
[----:B----4-:R-:W-:Y:S01]  /*0710*/  ISETP.EQ.U32.AND P2, PT, R15, 0x1, PT ;  /* 0x000000010f00780c */ /* 0x010fe20003f42070 */
[----:B------:R-:W-:Y:S01]  /*0720*/  IMAD.IADD R0, R11, 0x1, -R0 ;  /* 0x000000010b007824 */ /* 0x000fe200078e0a00 */
[----:B------:R-:W0:Y:S01]  /*0730*/  F2I.U32.TRUNC.NTZ R2, R2 ;  /* 0x0000000200027305 */ /* 0x000e22000020f000 */
[----:B--2---:R-:W-:Y:S01]  /*0740*/  @!UP1 ULEA UR8, UR7, UR6, 0x18 ;  /* 0x0000000607089291 */ /* 0x004fe2000f8ec03f */
[----:B------:R-:W-:Y:S01]  /*0750*/  R2UR UR43, R16 ;  /* 0x00000000102b72ca */ /* 0x000fe200000e0000 */
[----:B------:R-:W-:-:S04]  /*0760*/  @!UP2 UIADD3 UR6, -UR11, 0x100000, URZ ;  /* 0x001000000b06a890 */ /* 0x000fc8000fffe13f */
[----:B------:R-:W-:Y:S02]  /*0770*/  @!UP2 USHF.L.U32 UR7, UR6, 0xb, URZ ;  /* 0x0000000b0607a899 */ /* 0x000fe4000800063f */
[----:B------:R-:W-:Y:S01]  /*0780*/  @!UP2 USHF.L.U32 UR6, UR6, 0x1, URZ ;  /* 0x000000010606a899 */ /* 0x000fe2000800063f */
[----:B------:R-:W-:Y:S01]  /*0790*/  ISETP.NE.AND P3, PT, R0, R21, PT ;  /* 0x000000150000720c */ /* 0x000fe20003f65270 */
[----:B------:R-:W-:Y:S01]  /*07a0*/  VOTEU.ALL UP1, P0 ;  /* 0x00000000003f7886 */ /* 0x000fe20000020000 */
[----:B-----5:R-:W-:Y:S01]  /*07b0*/  @!UP2 ULEA UR9, UR10, UR9, 0x18 ;  /* 0x000000090a09a291 */ /* 0x020fe2000f8ec03f */
[----:B------:R-:W-:Y:S01]  /*07c0*/  LOP3.LUT P0, RZ, R5, 0x7, RZ, 0xc0, !PT ;  /* 0x0000000705ff7812 */ /* 0x000fe2000780c0ff */
[----:B------:R-:W-:Y:S01]  /*07d0*/  VOTEU.ALL UP2, P1 ;  /* 0x00000000003f7886 */ /* 0x000fe20000840000 */
[----:B------:R-:W-:Y:S02]  /*07e0*/  ISETP.NE.AND P1, PT, R9, 0x3, PT ;  /* 0x000000030900780c */ /* 0x000fe40003f25270 */
[----:B------:R-:W-:-:S02]  /*07f0*/  ISETP.LT.U32.AND P0, PT, R72, 0x2, !P0 ;  /* 0x000000024800780c */ /* 0x000fc40004701070 */
[----:B------:R-:W-:Y:S01]  /*0800*/  ISETP.EQ.OR P1, PT, R9, RZ, !P1 ;  /* 0x000000ff0900720c */ /* 0x000fe20004f22670 */
[----:B------:R-:W1:Y:S02]  /*0810*/  FENCE.VIEW.ASYNC.S ;  /* 0x00000000000073c6 */ /* 0x000e640000000000 */
[----:B-1----:R1:W2:Y:S01]  /*0820*/  @!UP0 SYNCS.EXCH.64 URZ, [UR8+0x80], UR4 ;  /* 0x00008004083f85b2 */ /* 0x0022a20008000100 */
[----:B0-----:R-:W-:Y:S01]  /*0830*/  IMAD.MOV R20, RZ, RZ, -R2 ;  /* 0x000000ffff147224 */ /* 0x001fe200078e0a02 */
[----:B------:R-:W-:-:S03]  /*0840*/  @P3 LEA.HI R0, R72, R72, RZ, 0x1 ;  /* 0x0000004848003211 */ /* 0x000fc600078f08ff */
[----:B------:R-:W-:Y:S01]  /*0850*/  IMAD R3, R25, R20, R6 ;  /* 0x0000001419037224 */ /* 0x000fe200078e0206 */
[----:B------:R-:W-:Y:S02]  /*0860*/  ISETP.EQ.AND P1, PT, R10, RZ, P1 ;  /* 0x000000ff0a00720c */ /* 0x000fe40000f22270 */
[----:B------:R-:W-:Y:S02]  /*0870*/  @P3 SHF.R.S32.HI R0, RZ, 0x1, R0 ;  /* 0x00000001ff003819 */ /* 0x000fe40000011400 */
[----:B------:R-:W-:Y:S02]  /*0880*/  SEL R23, RZ, 0x1, !P1 ;  /* 0x00000001ff177807 */ /* 0x000fe40004800000 */
[----:B------:R-:W-:Y:S02]  /*0890*/  @P3 ISETP.NE.AND P5, PT, R0, R3, PT ;  /* 0x000000030000320c */ /* 0x000fe40003fa5270 */
[----:B------:R-:W-:Y:S01]  /*08a0*/  SEL R0, RZ, 0x1, !P0 ;  /* 0x00000001ff007807 */ /* 0x000fe20004000000 */
[----:B------:R1:W0:Y:S01]  /*08b0*/  @!UP1 SYNCS.EXCH.64 URZ, [UR8+0x88], UR4 ;  /* 0x00008804083f95b2 */ /* 0x0002220008000100 */
[----:B------:R-:W-:Y:S01]  /*08c0*/  NOP ;  /* 0x0000000000007918 */ /* 0x000fe20000000000 */
[----:B------:R-:W-:-:S02]  /*08d0*/  @P3 SEL R73, RZ, 0x1, P5 ;  /* 0x00000001ff493807 */ /* 0x000fc40002800000 */
[----:B------:R-:W-:Y:S02]  /*08e0*/  SEL R23, R23, 0x2, P6 ;  /* 0x0000000217177807 */ /* 0x000fe40003000000 */
[----:B------:R-:W-:Y:S01]  /*08f0*/  LOP3.LUT R73, R73, R0, RZ, 0xc0, !PT ;  /* 0x0000000049497212 */ /* 0x000fe200078ec0ff */
[----:B------:R1:W3:Y:S01]  /*0900*/  @!UP2 SYNCS.EXCH.64 URZ, [UR9+0x60], UR6 ;  /* 0x00006006093fa5b2 */ /* 0x0002e20008000100 */
[----:B------:R1:W4:Y:S01]  /*0910*/  @!UP3 SYNCS.EXCH.64 URZ, [UR9+0x68], UR6 ;  /* 0x00006806093fb5b2 */ /* 0x0003220008000100 */
[----:B------:R1:W0:Y:S01]  /*0920*/  @!UP4 SYNCS.EXCH.64 URZ, [UR9+0x70], UR6 ;  /* 0x00007006093fc5b2 */ /* 0x0002220008000100 */
[----:B------:R1:W0:Y:S01]  /*0930*/  @!UP5 SYNCS.EXCH.64 URZ, [UR9+0x78], UR6 ;  /* 0x00007806093fd5b2 */ /* 0x0002220008000100 */
[----:B------:R-:W-:Y:S01]  /*0940*/  NOP ;  /* 0x0000000000007918 */ /* 0x000fe20000000000 */
[----:B-12---:R-:W-:Y:S05]  /*0950*/  @!P2 BRA `(.L_x_3) ;  /* 0x000000000008a947 */ /* 0x006fea0003800000 */
[----:B0--34-:R-:W-:Y:S01]  /*0960*/  UCGABAR_ARV ;  /* 0x00000000000079c7 */ /* 0x019fe20008000000 */
[----:B------:R-:W-:Y:S05]  /*0970*/  BRA `(.L_x_4) ;  /* 0x0000000000047947 */ /* 0x000fea0003800000 */
.L_x_3:
[----:B0--34-:R-:W-:Y:S01]  /*0980*/  NOP ;  /* 0x0000000000007918 */ /* 0x019fe20000000000 */
.L_x_4:
[----:B------:R-:W-:Y:S01]  /*0990*/  ULDC.64 UR4, c[0x0][0x598] ;  /* 0x0001660000047ab9 */ /* 0x000fe20000000a00 */
[----:B------:R-:W-:Y:S01]  /*09a0*/  ULDC.64 UR36, c[0x0][0x208] ;  /* 0x0000820000247ab9 */ /* 0x000fe20000000a00 */
[----:B------:R-:W-:-:S04]  /*09b0*/  ISETP.NE.U32.AND P0, PT, RZ, UR4, PT ;  /* 0x00000004ff007c0c */ /* 0x000fc8000bf05070 */
[----:B------:R-:W-:-:S13]  /*09c0*/  ISETP.NE.AND.EX P0, PT, RZ, UR5, PT, P0 ;  /* 0x00000005ff007c0c */ /* 0x000fda000bf05300 */
[----:B------:R-:W-:Y:S05]  /*09d0*/  @!P0 BRA `(.L_x_5) ;  /* 0x00000000001c8947 */ /* 0x000fea0003800000 */
[----:B------:R-:W0:Y:S02]  /*09e0*/  LDC.64 R2, c[0x0][0x598] ;  /* 0x00016600ff027b82 */ /* 0x000e240000000a00 */
[----:B0-----:R-:W2:Y:S02]  /*09f0*/  LDG.E.64 R2, desc[UR36][R2.64] ;  /* 0x0000002402027981 */ /* 0x001ea4000c1e1b00 */
[----:B--2---:R-:W-:-:S04]  /*0a00*/  ISETP.NE.U32.AND P0, PT, R2, RZ, PT ;  /* 0x000000ff0200720c */ /* 0x004fc80003f05070 */
[----:B------:R-:W-:-:S13]  /*0a10*/  ISETP.NE.AND.EX P0, PT, R3, RZ, PT, P0 ;  /* 0x000000ff0300720c */ /* 0x000fda0003f05300 */
[----:B------:R-:W-:Y:S05]  /*0a20*/  @!P0 BRA `(.L_x_5) ;  /* 0x0000000000088947 */ /* 0x000fea0003800000 */
[----:B------:R0:W5:Y:S01]  /*0a30*/  LD.E R74, desc[UR36][R2.64] ;  /* 0x00000024024a7980 */ /* 0x000162000c101900 */
[----:B------:R-:W-:Y:S05]  /*0a40*/  BRA `(.L_x_6) ;  /* 0x0000000000247947 */ /* 0x000fea0003800000 */
.L_x_5:
[----:B------:R-:W-:Y:S02]  /*0a50*/  ULDC.64 UR4, c[0x0][0x588] ;  /* 0x0001620000047ab9 */ /* 0x000fe40000000a00 */
[----:B------:R-:W-:-:S04]  /*0a60*/  ISETP.NE.U32.AND P0, PT, RZ, UR4, PT ;  /* 0x00000004ff007c0c */ /* 0x000fc8000bf05070 */
[----:B------:R-:W-:-:S13]  /*0a70*/  ISETP.NE.AND.EX P0, PT, RZ, UR5, PT, P0 ;  /* 0x00000005ff007c0c */ /* 0x000fda000bf05300 */
[----:B------:R-:W-:Y:S05]  /*0a80*/  @!P0 BRA `(.L_x_7) ;  /* 0x00000000000c8947 */ /* 0x000fea0003800000 */
[----:B------:R-:W0:Y:S02]  /*0a90*/  LDC.64 R74, c[0x0][0x588] ;  /* 0x00016200ff4a7b82 */ /* 0x000e240000000a00 */
[----:B0-----:R1:W5:Y:S01]  /*0aa0*/  LDG.E R74, desc[UR36][R74.64] ;  /* 0x000000244a4a7981 */ /* 0x001362000c1e1900 */
[----:B------:R-:W-:Y:S05]  /*0ab0*/  BRA `(.L_x_6) ;  /* 0x0000000000087947 */ /* 0x000fea0003800000 */
.L_x_7:
[----:B------:R-:W-:Y:S02]  /*0ac0*/  ULDC UR4, c[0x0][0x580] ;  /* 0x0001600000047ab9 */ /* 0x000fe40000000800 */
[----:B------:R-:W-:-:S07]  /*0ad0*/  IMAD.U32 R74, RZ, RZ, UR4 ;  /* 0x00000004ff4a7e24 */ /* 0x000fce000f8e00ff */
.L_x_6:
[----:B------:R-:W-:Y:S02]  /*0ae0*/  ULDC.64 UR4, c[0x0][0x5a0] ;  /* 0x0001680000047ab9 */ /* 0x000fe40000000a00 */
[----:B------:R-:W-:-:S04]  /*0af0*/  ISETP.NE.U32.AND P0, PT, RZ, UR4, PT ;  /* 0x00000004ff007c0c */ /* 0x000fc8000bf05070 */
[----:B------:R-:W-:-:S13]  /*0b00*/  ISETP.NE.AND.EX P0, PT, RZ, UR5, PT, P0 ;  /* 0x00000005ff007c0c */ /* 0x000fda000bf05300 */
[----:B------:R-:W-:Y:S05]  /*0b10*/  @!P0 BRA `(.L_x_8) ;  /* 0x00000000001c8947 */ /* 0x000fea0003800000 */
[----:B0-----:R-:W0:Y:S02]  /*0b20*/  LDC.64 R2, c[0x0][0x5a0] ;  /* 0x00016800ff027b82 */ /* 0x001e240000000a00 */
[----:B0-----:R-:W2:Y:S02]  /*0b30*/  LDG.E.64 R2, desc[UR36][R2.64] ;  /* 0x0000002402027981 */ /* 0x001ea4000c1e1b00 */
[----:B--2---:R-:W-:-:S04]  /*0b40*/  ISETP.NE.U32.AND P0, PT, R2, RZ, PT ;  /* 0x000000ff0200720c */ /* 0x004fc80003f05070 */
[----:B------:R-:W-:-:S13]  /*0b50*/  ISETP.NE.AND.EX P0, PT, R3, RZ, PT, P0 ;  /* 0x000000ff0300720c */ /* 0x000fda0003f05300 */
[----:B------:R-:W-:Y:S05]  /*0b60*/  @!P0 BRA `(.L_x_8) ;  /* 0x0000000000088947 */ /* 0x000fea0003800000 */
[----:B-1----:R0:W5:Y:S01]  /*0b70*/  LD.E R75, desc[UR36][R2.64] ;  /* 0x00000024024b7980 */ /* 0x002162000c101900 */
[----:B------:R-:W-:Y:S05]  /*0b80*/  BRA `(.L_x_9) ;  /* 0x0000000000247947 */ /* 0x000fea0003800000 */
.L_x_8:
[----:B------:R-:W-:Y:S02]  /*0b90*/  ULDC.64 UR4, c[0x0][0x590] ;  /* 0x0001640000047ab9 */ /* 0x000fe40000000a00 */
[----:B------:R-:W-:-:S04]  /*0ba0*/  ISETP.NE.U32.AND P0, PT, RZ, UR4, PT ;  /* 0x00000004ff007c0c */ /* 0x000fc8000bf05070 */
[----:B------:R-:W-:-:S13]  /*0bb0*/  ISETP.NE.AND.EX P0, PT, RZ, UR5, PT, P0 ;  /* 0x00000005ff007c0c */ /* 0x000fda000bf05300 */
[----:B------:R-:W-:Y:S05]  /*0bc0*/  @!P0 BRA `(.L_x_10) ;  /* 0x00000000000c8947 */ /* 0x000fea0003800000 */
[----:B0-----:R-:W1:Y:S02]  /*0bd0*/  LDC.64 R2, c[0x0][0x590] ;  /* 0x00016400ff027b82 */ /* 0x001e640000000a00 */
[----:B-1----:R1:W5:Y:S01]  /*0be0*/  LDG.E R75, desc[UR36][R2.64] ;  /* 0x00000024024b7981 */ /* 0x002362000c1e1900 */
[----:B------:R-:W-:Y:S05]  /*0bf0*/  BRA `(.L_x_9) ;  /* 0x0000000000087947 */ /* 0x000fea0003800000 */
.L_x_10:
[----:B------:R-:W-:Y:S02]  /*0c00*/  ULDC UR4, c[0x0][0x584] ;  /* 0x0001610000047ab9 */ /* 0x000fe40000000800 */
[----:B-1----:R-:W-:-:S07]  /*0c10*/  IMAD.U32 R75, RZ, RZ, UR4 ;  /* 0x00000004ff4b7e24 */ /* 0x002fce000f8e00ff */
.L_x_9:
[----:B01----:R-:W0:Y:S01]  /*0c20*/  LDC R2, c[0x0][0x65c] ;  /* 0x00019700ff027b82 */ /* 0x003e220000000800 */
[----:B------:R-:W-:Y:S01]  /*0c30*/  ULDC UR6, c[0x0][0x28c] ;  /* 0x0000a30000067ab9 */ /* 0x000fe20000000800 */
[----:B------:R-:W-:Y:S01]  /*0c40*/  ISETP.NE.AND P0, PT, R10, 0x2, PT ;  /* 0x000000020a00780c */ /* 0x000fe20003f05270 */
[----:B------:R-:W-:Y:S01]  /*0c50*/  UIADD3 UR6, UR6, 0x7f, URZ ;  /* 0x0000007f06067890 */ /* 0x000fe2000fffe03f */
[----:B------:R-:W-:Y:S01]  /*0c60*/  IMAD.U32 R10, RZ, RZ, UR12 ;  /* 0x0000000cff0a7e24 */ /* 0x000fe2000f8e00ff */
[----:B------:R-:W-:Y:S01]  /*0c70*/  UMOV UR38, URZ ;  /* 0x0000003f00267c82 */ /* 0x000fe20008000000 */
[----:B------:R-:W-:Y:S01]  /*0c80*/  UMOV UR39, URZ ;  /* 0x0000003f00277c82 */ /* 0x000fe20008000000 */
[----:B------:R-:W-:Y:S01]  /*0c90*/  USHF.R.S32.HI UR7, URZ, 0x1f, UR6 ;  /* 0x0000001f3f077899 */ /* 0x000fe20008011406 */
[----:B------:R-:W-:-:S03]  /*0ca0*/  ULDC.64 UR8, c[0x0][0x650] ;  /* 0x0001940000087ab9 */ /* 0x000fc60000000a00 */
[----:B------:R-:W-:-:S04]  /*0cb0*/  ULEA.HI UR7, UR7, UR6, URZ, 0x7 ;  /* 0x0000000607077291 */ /* 0x000fc8000f8f383f */
[----:B------:R-:W-:Y:S01]  /*0cc0*/  USHF.R.S32.HI UR40, URZ, 0x7, UR7 ;  /* 0x000000073f287899 */ /* 0x000fe20008011407 */
[----:B0-----:R-:W-:-:S13]  /*0cd0*/  ISETP.NE.AND P1, PT, R2, 0x1, PT ;  /* 0x000000010200780c */ /* 0x001fda0003f25270 */
[----:B------:R-:W0:Y:S01]  /*0ce0*/  @P1 LDC R17, c[0x0][0x10] ;  /* 0x00000400ff111b82 */ /* 0x000e220000000800 */
[----:B------:R-:W-:Y:S02]  /*0cf0*/  @P1 IMAD.MOV.U32 R7, RZ, RZ, RZ ;  /* 0x000000ffff071224 */ /* 0x000fe400078e00ff */
[----:B------:R-:W-:-:S05]  /*0d00*/  @P1 IMAD.MOV.U32 R11, RZ, RZ, RZ ;  /* 0x000000ffff0b1224 */ /* 0x000fca00078e00ff */
[----:B------:R-:W1:Y:S01]  /*0d10*/  @!P1 LDC R3, c[0x0][0xc] ;  /* 0x00000300ff039b82 */ /* 0x000e620000000800 */
[----:B------:R-:W-:Y:S01]  /*0d20*/  ULDC UR4, c[0x0][0xc] ;  /* 0x0000030000047ab9 */ /* 0x000fe20000000800 */
[----:B------:R-:W-:Y:S02]  /*0d30*/  ULDC UR5, c[0x0][0x10] ;  /* 0x0000040000057ab9 */ /* 0x000fe40000000800 */
[----:B------:R-:W-:-:S04]  /*0d40*/  UIMAD.WIDE.U32 UR4, UR4, UR5, URZ ;  /* 0x00000005040472a5 */ /* 0x000fc8000f8e003f */
[----:B------:R-:W2:Y:S01]  /*0d50*/  LDC R0, c[0x0][0x14] ;  /* 0x00000500ff007b82 */ /* 0x000ea20000000800 */
[----:B0-----:R-:W-:-:S04]  /*0d60*/  @P1 IMAD.WIDE.U32 R16, R17, UR12, R6 ;  /* 0x0000000c11101c25 */ /* 0x001fc8000f8e0006 */
[----:B------:R-:W-:Y:S02]  /*0d70*/  @P1 IMAD.IADD R17, R17, 0x1, R11 ;  /* 0x0000000111111824 */ /* 0x000fe400078e020b */
[----:B------:R-:W-:Y:S02]  /*0d80*/  IMAD.MOV.U32 R11, RZ, RZ, RZ ;  /* 0x000000ffff0b7224 */ /* 0x000fe400078e00ff */
[----:B-1----:R-:W-:-:S04]  /*0d90*/  @!P1 IMAD.WIDE.U32 R10, R6, R3, R10 ;  /* 0x00000003060a9225 */ /* 0x002fc800078e000a */
[----:B------:R-:W-:Y:S02]  /*0da0*/  @!P1 IMAD.MOV.U32 R16, RZ, RZ, R10 ;  /* 0x000000ffff109224 */ /* 0x000fe400078e000a */
[----:B--2---:R-:W-:-:S04]  /*0db0*/  IMAD.WIDE.U32 R12, R0, UR4, RZ ;  /* 0x00000004000c7c25 */ /* 0x004fc8000f8e00ff */
[----:B------:R-:W-:Y:S01]  /*0dc0*/  IMAD R3, R0, UR5, RZ ;  /* 0x0000000500037c24 */ /* 0x000fe2000f8e02ff */
[----:B------:R0:W-:Y:S01]  /*0dd0*/  STL.64 [R1], R12 ;  /* 0x0000000c01007387 */ /* 0x0001e20000100a00 */
[----:B------:R-:W-:Y:S02]  /*0de0*/  @!P1 IMAD.MOV.U32 R17, RZ, RZ, R11 ;  /* 0x000000ffff119224 */ /* 0x000fe400078e000b */
[----:B------:R-:W-:Y:S01]  /*0df0*/  IMAD.IADD R0, R13, 0x1, R3 ;  /* 0x000000010d007824 */ /* 0x000fe200078e0203 */
[----:B------:R-:W-:Y:S06]  /*0e00*/  @P0 BRA `(.L_x_11) ;  /* 0x0000000000200947 */ /* 0x000fec0003800000 */
[----:B------:R-:W-:Y:S01]  /*0e10*/  UISETP.GE.U32.AND UP0, UPT, UR40, 0x5, UPT ;  /* 0x000000052800788c */ /* 0x000fe2000bf06070 */
[----:B------:R-:W-:Y:S01]  /*0e20*/  IADD3 R16, P0, R16, R12, RZ ;  /* 0x0000000c10107210 */ /* 0x000fe20007f1e0ff */
[----:B------:R-:W-:Y:S01]  /*0e30*/  UIMAD.WIDE.U32 UR4, UR40, -0x33333333, URZ ;  /* 0xcccccccd280478a5 */ /* 0x000fe2000f8e003f */
[----:B------:R-:W-:-:S03]  /*0e40*/  UMOV UR39, URZ ;  /* 0x0000003f00277c82 */ /* 0x000fc60008000000 */
[----:B------:R-:W-:Y:S01]  /*0e50*/  USHF.R.U32.HI UR4, URZ, 0x2, UR5 ;  /* 0x000000023f047899 */ /* 0x000fe20008011605 */
[----:B------:R-:W-:-:S03]  /*0e60*/  IMAD.X R17, R0, 0x1, R17, P0 ;  /* 0x0000000100117824 */ /* 0x000fc600000e0611 */
[----:B------:R-:W-:Y:S02]  /*0e70*/  UIMAD UR38, UR4, -0x5, UR40 ;  /* 0xfffffffb042678a4 */ /* 0x000fe4000f8e0228 */
[----:B------:R-:W-:-:S12]  /*0e80*/  @UP0 ULOP3.LUT UR39, UR4, 0x1, URZ, 0xc0, !UPT ;  /* 0x0000000104270892 */ /* 0x000fd8000f8ec03f */
.L_x_11:
[----:B------:R-:W-:Y:S01]  /*0e90*/  ISETP.GE.U32.AND P0, PT, R16, UR8, PT ;  /* 0x0000000810007c0c */ /* 0x000fe2000bf06070 */
[----:B------:R-:W-:Y:S01]  /*0ea0*/  IMAD.MOV.U32 R22, RZ, RZ, -0x1 ;  /* 0xffffffffff167424 */ /* 0x000fe200078e00ff */
[----:B------:R-:W-:Y:S01]  /*0eb0*/  PRMT R3, RZ, 0x7610, R3 ;  /* 0x00007610ff037816 */ /* 0x000fe20000000003 */
[----:B------:R-:W-:Y:S01]  /*0ec0*/  IMAD.MOV.U32 R18, RZ, RZ, -0x1 ;  /* 0xffffffffff127424 */ /* 0x000fe200078e00ff */
[----:B------:R-:W-:Y:S01]  /*0ed0*/  ISETP.GE.U32.AND.EX P0, PT, R17, UR9, PT, P0 ;  /* 0x0000000911007c0c */ /* 0x000fe2000bf06100 */
[----:B------:R-:W-:-:S12]  /*0ee0*/  IMAD.MOV.U32 R19, RZ, RZ, -0x1 ;  /* 0xffffffffff137424 */ /* 0x000fd800078e00ff */
[----:B------:R-:W-:Y:S05]  /*0ef0*/  @P0 BRA `(.L_x_12) ;  /* 0x0000000400280947 */ /* 0x000fea0003800000 */
[----:B------:R-:W1:Y:S01]  /*0f00*/  LDC.64 R26, c[0x0][0x628] ;  /* 0x00018a00ff1a7b82 */ /* 0x000e620000000a00 */
[----:B------:R-:W-:Y:S02]  /*0f10*/  IMAD.MOV.U32 R10, RZ, RZ, R16 ;  /* 0x000000ffff0a7224 */ /* 0x000fe400078e0010 */
[----:B------:R-:W-:-:S05]  /*0f20*/  IMAD.MOV.U32 R11, RZ, RZ, R17 ;  /* 0x000000ffff0b7224 */ /* 0x000fca00078e0011 */
[----:B------:R-:W2:Y:S08]  /*0f30*/  LDC R18, c[0x0][0x630] ;  /* 0x00018c00ff127b82 */ /* 0x000eb00000000800 */
[----:B------:R-:W3:Y:S01]  /*0f40*/  LDC.64 R28, c[0x0][0x620] ;  /* 0x00018800ff1c7b82 */ /* 0x000ee20000000a00 */
[----:B-1----:R-:W-:-:S04]  /*0f50*/  ISETP.NE.U32.AND P0, PT, R26, RZ, PT ;  /* 0x000000ff1a00720c */ /* 0x002fc80003f05070 */
[----:B------:R-:W-:-:S13]  /*0f60*/  ISETP.NE.AND.EX P0, PT, R27, RZ, PT, P0 ;  /* 0x000000ff1b00720c */ /* 0x000fda0003f05300 */
[----:B--23--:R-:W-:Y:S05]  /*0f70*/  @!P0 BRA `(.L_x_13) ;  /* 0x0000000000288947 */ /* 0x00cfea0003800000 */
[----:B------:R-:W1:Y:S02]  /*0f80*/  LDC R3, c[0x0][0x634] ;  /* 0x00018d00ff037b82 */ /* 0x000e640000000800 */
[----:B-1----:R-:W-:-:S05]  /*0f90*/  IADD3 R3, P0, R16, R3, RZ ;  /* 0x0000000310037210 */ /* 0x002fca0007f1e0ff */
[----:B------:R-:W-:-:S04]  /*0fa0*/  IMAD.X R19, RZ, RZ, R17, P0 ;  /* 0x000000ffff137224 */ /* 0x000fc800000e0611 */
[----:B------:R-:W-:-:S04]  /*0fb0*/  IMAD.WIDE.U32 R10, R19, R26, RZ ;  /* 0x0000001a130a7225 */ /* 0x000fc800078e00ff */
[----:B0-----:R-:W-:-:S04]  /*0fc0*/  IMAD.WIDE.U32 R12, P0, R3, R27, R10 ;  /* 0x0000001b030c7225 */ /* 0x001fc8000780000a */
[----:B------:R-:W-:-:S04]  /*0fd0*/  IMAD.WIDE.U32 R10, R3, R26, RZ ;  /* 0x0000001a030a7225 */ /* 0x000fc800078e00ff */
[----:B------:R-:W-:Y:S01]  /*0fe0*/  IMAD.X R15, RZ, RZ, RZ, P0 ;  /* 0x000000ffff0f7224 */ /* 0x000fe200000e06ff */
[----:B------:R-:W-:Y:S01]  /*0ff0*/  IADD3 RZ, P0, R11, R12, RZ ;  /* 0x0000000c0bff7210 */ /* 0x000fe20007f1e0ff */
[----:B------:R-:W-:-:S04]  /*1000*/  IMAD.MOV.U32 R14, RZ, RZ, R13 ;  /* 0x000000ffff0e7224 */ /* 0x000fc800078e000d */
[----:B------:R-:W-:-:S08]  /*1010*/  IMAD.WIDE.U32.X R10, R19, R27, R14, P0 ;  /* 0x0000001b130a7225 */ /* 0x000fd000000e040e */
.L_x_13:
[----:B------:R-:W1:Y:S01]  /*1020*/  LDC.64 R32, c[0x0][0x640] ;  /* 0x00019000ff207b82 */ /* 0x000e620000000a00 */
[-CC-:B------:R-:W-:Y:S02]  /*1030*/  SHF.R.U64 R30, R10, R18.reuse, R11.reuse ;  /* 0x000000120a1e7219 */ /* 0x180fe4000000120b */
[----:B------:R-:W-:Y:S02]  /*1040*/  SHF.R.U32.HI R3, RZ, R18, R11 ;  /* 0x00000012ff037219 */ /* 0x000fe4000001160b */
[----:B0-----:R-:W-:-:S03]  /*1050*/  IADD3 R13, P0, RZ, -R30, RZ ;  /* 0x8000001eff0d7210 */ /* 0x001fc60007f1e0ff */
[----:B------:R-:W0:Y:S02]  /*1060*/  LDC R14, c[0x0][0x618] ;  /* 0x00018600ff0e7b82 */ /* 0x000e240000000800 */
[----:B------:R-:W-:Y:S02]  /*1070*/  IMAD.X R3, RZ, RZ, ~R3, P0 ;  /* 0x000000ffff037224 */ /* 0x000fe400000e0e03 */
[----:B------:R-:W-:-:S04]  /*1080*/  IMAD.WIDE.U32 R10, R13, R28, R16 ;  /* 0x0000001c0d0a7225 */ /* 0x000fc800078e0010 */
[----:B------:R-:W2:Y:S01]  /*1090*/  LDC R15, c[0x0][0x608] ;  /* 0x00018200ff0f7b82 */ /* 0x000ea20000000800 */
[----:B------:R-:W-:Y:S02]  /*10a0*/  IMAD R12, R3, R28, RZ ;  /* 0x0000001c030c7224 */ /* 0x000fe400078e02ff */
[----:B------:R-:W-:Y:S02]  /*10b0*/  IMAD.MOV.U32 R28, RZ, RZ, 0x1 ;  /* 0x00000001ff1c7424 */ /* 0x000fe400078e00ff */
[----:B------:R-:W-:Y:S02]  /*10c0*/  IMAD R3, R13, R29, R12 ;  /* 0x0000001d0d037224 */ /* 0x000fe400078e020c */
[----:B------:R-:W-:Y:S01]  /*10d0*/  IMAD.MOV.U32 R12, RZ, RZ, -0x1 ;  /* 0xffffffffff0c7424 */ /* 0x000fe200078e00ff */
[----:B------:R-:W3:Y:S01]  /*10e0*/  LDC R31, c[0x0][0x658] ;  /* 0x00019600ff1f7b82 */ /* 0x000ee20000000800 */
[----:B------:R-:W-:Y:S01]  /*10f0*/  IMAD.IADD R3, R11, 0x1, R3 ;  /* 0x000000010b037824 */ /* 0x000fe200078e0203 */
[----:B-1----:R-:W-:-:S04]  /*1100*/  ISETP.NE.U32.AND P0, PT, R32, RZ, PT ;  /* 0x000000ff2000720c */ /* 0x002fc80003f05070 */
[----:B------:R-:W-:Y:S02]  /*1110*/  ISETP.NE.AND.EX P0, PT, R33, RZ, PT, P0 ;  /* 0x000000ff2100720c */ /* 0x000fe40003f05300 */
[----:B------:R-:W1:Y:S01]  /*1120*/  LDC R24, c[0x0][0x600] ;  /* 0x00018000ff187b82 */ /* 0x000e620000000800 */
[-CC-:B0-----:R-:W-:Y:S02]  /*1130*/  SHF.R.U64 R27, R10, R14.reuse, R3.reuse ;  /* 0x0000000e0a1b7219 */ /* 0x181fe40000001203 */
[----:B------:R-:W-:-:S05]  /*1140*/  SHF.R.U32.HI R10, RZ, R14, R3 ;  /* 0x0000000eff0a7219 */ /* 0x000fca0000011603 */
[----:B------:R-:W0:Y:S01]  /*1150*/  LDC R22, c[0x0][0x648] ;  /* 0x00019200ff167b82 */ /* 0x000e220000000800 */
[-CC-:B--2---:R-:W-:Y:S02]  /*1160*/  SHF.R.U64 R35, R27, R15.reuse, R10.reuse ;  /* 0x0000000f1b237219 */ /* 0x184fe4000000120a */
[----:B------:R-:W-:-:S05]  /*1170*/  SHF.R.U32.HI R10, RZ, R15, R10 ;  /* 0x0000000fff0a7219 */ /* 0x000fca000001160a */
[----:B------:R-:W2:Y:S01]  /*1180*/  LDC R26, c[0x0][0x638] ;  /* 0x00018e00ff1a7b82 */ /* 0x000ea20000000800 */
[-CC-:B---3--:R-:W-:Y:S02]  /*1190*/  SHF.R.U64 R34, R35, R31.reuse, R10.reuse ;  /* 0x0000001f23227219 */ /* 0x188fe4000000120a */
[-C--:B------:R-:W-:Y:S02]  /*11a0*/  SHF.L.U32 R3, R12, R31.reuse, RZ ;  /* 0x0000001f0c037219 */ /* 0x080fe400000006ff */
[----:B------:R-:W-:Y:S01]  /*11b0*/  SHF.R.U32.HI R11, RZ, R31, R10 ;  /* 0x0000001fff0b7219 */ /* 0x000fe2000001160a */
[----:B------:R-:W-:Y:S01]  /*11c0*/  IMAD.MOV.U32 R10, RZ, RZ, R34 ;  /* 0x000000ffff0a7224 */ /* 0x000fe200078e0022 */
[----:B------:R-:W-:Y:S01]  /*11d0*/  LOP3.LUT R18, RZ, R3, RZ, 0x33, !PT ;  /* 0x00000003ff127212 */ /* 0x000fe200078e33ff */
[----:B------:R-:W3:Y:S01]  /*11e0*/  LDC R29, c[0x0][0x610] ;  /* 0x00018400ff1d7b82 */ /* 0x000ee20000000800 */
[----:B------:R-:W-:Y:S05]  /*11f0*/  @!P0 BRA `(.L_x_14) ;  /* 0x0000000000288947 */ /* 0x000fea0003800000 */
[----:B------:R-:W4:Y:S02]  /*1200*/  LDC R3, c[0x0][0x64c] ;  /* 0x00019300ff037b82 */ /* 0x000f240000000800 */
[----:B----4-:R-:W-:-:S05]  /*1210*/  IADD3 R3, P0, R34, R3, RZ ;  /* 0x0000000322037210 */ /* 0x010fca0007f1e0ff */
[----:B------:R-:W-:-:S04]  /*1220*/  IMAD.X R19, RZ, RZ, R11, P0 ;  /* 0x000000ffff137224 */ /* 0x000fc800000e060b */
[----:B------:R-:W-:-:S04]  /*1230*/  IMAD.WIDE.U32 R10, R19, R32, RZ ;  /* 0x00000020130a7225 */ /* 0x000fc800078e00ff */
[----:B------:R-:W-:-:S04]  /*1240*/  IMAD.WIDE.U32 R12, P0, R3, R33, R10 ;  /* 0x00000021030c7225 */ /* 0x000fc8000780000a */
[----:B------:R-:W-:-:S04]  /*1250*/  IMAD.WIDE.U32 R10, R3, R32, RZ ;  /* 0x00000020030a7225 */ /* 0x000fc800078e00ff */
[----:B------:R-:W-:Y:S01]  /*1260*/  IMAD.X R15, RZ, RZ, RZ, P0 ;  /* 0x000000ffff0f7224 */ /* 0x000fe200000e06ff */
[----:B------:R-:W-:Y:S01]  /*1270*/  IADD3 RZ, P0, R11, R12, RZ ;  /* 0x0000000c0bff7210 */ /* 0x000fe20007f1e0ff */
[----:B------:R-:W-:-:S04]  /*1280*/  IMAD.MOV.U32 R14, RZ, RZ, R13 ;  /* 0x000000ffff0e7224 */ /* 0x000fc800078e000d */
[----:B------:R-:W-:-:S08]  /*1290*/  IMAD.WIDE.U32.X R10, R19, R33, R14, P0 ;  /* 0x00000021130a7225 */ /* 0x000fd000000e040e */
.L_x_14:
[----:B0-----:R-:W-:Y:S01]  /*12a0*/  SHF.R.U64 R7, R10, R22, R11 ;  /* 0x000000160a077219 */ /* 0x001fe2000000120b */
[----:B-1----:R-:W-:Y:S01]  /*12b0*/  VIADD R10, R24, 0xffffffff ;  /* 0xffffffff180a7836 */ /* 0x002fe20000000000 */
[----:B------:R-:W-:Y:S01]  /*12c0*/  SHF.L.U32 R3, R28, R31, RZ ;  /* 0x0000001f1c037219 */ /* 0x000fe200000006ff */
[----:B------:R-:W-:Y:S01]  /*12d0*/  @P1 IMAD R21, R25, R20, R6 ;  /* 0x0000001419151224 */ /* 0x000fe200078e0206 */
[----:B------:R-:W-:Y:S01]  /*12e0*/  LOP3.LUT R18, R35, R18, RZ, 0xc0, !PT ;  /* 0x0000001223127212 */ /* 0x000fe200078ec0ff */
[----:B------:R-:W-:Y:S02]  /*12f0*/  IMAD.MOV R11, RZ, RZ, -R7 ;  /* 0x000000ffff0b7224 */ /* 0x000fe400078e0a07 */
[----:B------:R-:W-:Y:S02]  /*1300*/  IMAD.MOV.U32 R6, RZ, RZ, 0x1 ;  /* 0x00000001ff067424 */ /* 0x000fe400078e00ff */
[----:B------:R-:W-:Y:S01]  /*1310*/  IMAD R18, R3, R7, R18 ;  /* 0x0000000703127224 */ /* 0x000fe200078e0212 */
[----:B------:R-:W-:Y:S01]  /*1320*/  LOP3.LUT R7, R27, R10, RZ, 0xc0, !PT ;  /* 0x0000000a1b077212 */ /* 0x000fe200078ec0ff */
[----:B--2---:R-:W-:-:S02]  /*1330*/  IMAD R3, R11, R26, R34 ;  /* 0x0000001a0b037224 */ /* 0x004fc400078e0222 */
[----:B---3--:R-:W-:Y:S02]  /*1340*/  IMAD R22, R18, R29, R21 ;  /* 0x0000001d12167224 */ /* 0x008fe400078e0215 */
[----:B------:R-:W-:Y:S01]  /*1350*/  IMAD R7, R3, R24, R7 ;  /* 0x0000001803077224 */ /* 0x000fe200078e0207 */
[----:B------:R-:W-:Y:S01]  /*1360*/  PRMT R3, R6, 0x7610, R3 ;  /* 0x0000761006037816 */ /* 0x000fe20000000003 */
[----:B------:R-:W-:-:S03]  /*1370*/  IMAD.MOV.U32 R19, RZ, RZ, R30 ;  /* 0x000000ffff137224 */ /* 0x000fc600078e001e */
[----:B------:R-:W-:Y:S02]  /*1380*/  SEL R18, R7, R22, !P1 ;  /* 0x0000001607127207 */ /* 0x000fe40004800000 */
[----:B------:R-:W-:-:S07]  /*1390*/  SEL R22, R22, R7, !P1 ;  /* 0x0000000716167207 */ /* 0x000fce0004800000 */
.L_x_12:
[----:B------:R-:W-:Y:S05]  /*13a0*/  @!P2 BRA `(.L_x_15) ;  /* 0x00000000000ca947 */ /* 0x000fea0003800000 */
[----:B------:R-:W-:Y:S01]  /*13b0*/  UCGABAR_WAIT ;  /* 0x0000000000007dc7 */ /* 0x000fe20008000000 */
[----:B------:R-:W-:Y:S01]  /*13c0*/  CCTL.IVALL ;  /* 0x00000000ff00798f */ /* 0x000fe20002000000 */
[----:B------:R-:W-:Y:S05]  /*13d0*/  BRA `(.L_x_16) ;  /* 0x0000000000047947 */ /* 0x000fea0003800000 */
.L_x_15:
[----:B------:R-:W-:Y:S06]  /*13e0*/  BAR.SYNC.DEFER_BLOCKING 0x0 ;  /* 0x0000000000007b1d */ /* 0x000fec0000010000 */
.L_x_16:
[----:B------:R-:W-:Y:S05]  /*13f0*/  @!P4 BRA `(.L_x_17) ;  /* 0x0000004800a0c947 */ /* 0x000fea0003800000 */
[----:B------:R-:W-:-:S13]  /*1400*/  ISETP.GT.U32.AND P0, PT, R36, 0x1, PT ;  /* 0x000000012400780c */ /* 0x000fda0003f04070 */
[----:B------:R-:W-:Y:S05]  /*1410*/  @P0 EXIT ;  /* 0x000000000000094d */ /* 0x000fea0003800000 */
.L_x_18:
[----:B------:R-:W-:-:S08]  /*1420*/  NOP ;  /* 0x0000000000007918 */ /* 0x000fd00000000000 */
[----:B------:R-:W1:Y:S02]  /*1430*/  USETMAXREG.TRY_ALLOC.CTAPOOL UP0, 0xe8 ;  /* 0x000000e8000079c8 */ /* 0x000e640008000600 */
[----:B-1----:R-:W-:-:S13]  /*1440*/  PLOP3.LUT P0, PT, PT, PT, UP0, 0x80, 0x0 ;  /* 0x000000000000781c */ /* 0x002fda0003f0f008 */
[----:B------:R-:W-:Y:S05]  /*1450*/  @!P0 BRA `(.L_x_18) ;  /* 0xfffffffc00f08947 */ /* 0x000fea000383ffff */
[----:B------:R-:W-:-:S13]  /*1460*/  LOP3.LUT P0, RZ, R3, 0xff, RZ, 0xc0, !PT ;  /* 0x000000ff03ff7812 */ /* 0x000fda000780c0ff */
[----:B------:R-:W-:Y:S05]  /*1470*/  @!P0 EXIT ;  /* 0x000000000000894d */ /* 0x000fea0003800000 */
[----:B------:R-:W2:Y:S01]  /*1480*/  LDL.64 R6, [R1] ;  /* 0x0000000001067983 */ /* 0x000ea20000100a00 */
[CC--:B------:R-:W-:Y:S01]  /*1490*/  LEA.HI R3, R8.reuse, R5.reuse, RZ, 0x2 ;  /* 0x0000000508037211 */ /* 0x0c0fe200078f10ff */
[----:B------:R-:W1:Y:S01]  /*14a0*/  S2UR UR4, SR_CgaCtaId ;  /* 0x00000000000479c3 */ /* 0x000e620000008800 */
[----:B------:R-:W-:Y:S01]  /*14b0*/  LEA.HI R8, R8, R5, RZ, 0x5 ;  /* 0x0000000508087211 */ /* 0x000fe200078f28ff */
[----:B------:R-:W-:Y:S01]  /*14c0*/  UMOV UR41, 0x400 ;  /* 0x0000040000297882 */ /* 0x000fe20000000000 */
[----:B------:R-:W-:Y:S01]  /*14d0*/  LOP3.LUT R4, R3, 0xfffffffc, RZ, 0xc0, !PT ;  /* 0xfffffffc03047812 */ /* 0x000fe200078ec0ff */
[----:B------:R-:W-:Y:S01]  /*14e0*/  UISETP.LT.AND UP0, UPT, UR40, 0x1, UPT ;  /* 0x000000012800788c */ /* 0x000fe2000bf01270 */
[--C-:B------:R-:W-:Y:S01]  /*14f0*/  SHF.R.S32.HI R76, RZ, 0x2, R3.reuse ;  /* 0x00000002ff4c7819 */ /* 0x100fe20000011403 */
[----:B------:R-:W-:Y:S01]  /*1500*/  UIADD3 UR5, UR43, -0x1, URZ ;  /* 0xffffffff2b057890 */ /* 0x000fe2000fffe03f */
[----:B------:R-:W-:Y:S01]  /*1510*/  SHF.R.S32.HI R3, RZ, 0x1f, R3 ;  /* 0x0000001fff037819 */ /* 0x000fe20000011403 */
[----:B------:R-:W3:Y:S01]  /*1520*/  LDC R82, c[0x0][0x658] ;  /* 0x00019600ff527b82 */ /* 0x000ee20000000800 */
[----:B------:R-:W-:Y:S01]  /*1530*/  USEL UR42, UR40, 0x1, UP0 ;  /* 0x00000001282a7887 */ /* 0x000fe20008000000 */
[----:B------:R-:W-:Y:S01]  /*1540*/  IMAD.IADD R4, R5, 0x1, -R4 ;  /* 0x0000000105047824 */ /* 0x000fe200078e0a04 */
[----:B------:R-:W-:Y:S01]  /*1550*/  LEA.HI R3, R3, R76, RZ, 0x3 ;  /* 0x0000004c03037211 */ /* 0x000fe200078f18ff */
[----:B------:R-:W-:Y:S01]  /*1560*/  UISETP.NE.AND UP0, UPT, UR5, URZ, UPT ;  /* 0x0000003f0500728c */ /* 0x000fe2000bf05270 */
[----:B------:R-:W-:Y:S01]  /*1570*/  IMAD.MOV.U32 R5, RZ, RZ, 0x1 ;  /* 0x00000001ff057424 */ /* 0x000fe200078e00ff */
[----:B------:R-:W-:Y:S01]  /*1580*/  ULDC UR8, c[0x0][0x284] ;  /* 0x0000a10000087ab9 */ /* 0x000fe20000000800 */
[----:B------:R-:W-:Y:S01]  /*1590*/  LOP3.LUT R3, R3, 0xfffffff8, RZ, 0xc0, !PT ;  /* 0xfffffff803037812 */ /* 0x000fe200078ec0ff */
[----:B------:R-:W4:Y:S01]  /*15a0*/  LDC.64 R80, c[0x0][0x5c8] ;  /* 0x00017200ff507b82 */ /* 0x000f220000000a00 */
[----:B------:R-:W-:Y:S01]  /*15b0*/  USEL UR7, URZ, 0x1, UP0 ;  /* 0x000000013f077887 */ /* 0x000fe20008000000 */
[----:B------:R-:W-:Y:S01]  /*15c0*/  IMAD.SHL.U32 R78, R4, 0x2, RZ ;  /* 0x00000002044e7824 */ /* 0x000fe200078e00ff */
[----:B------:R-:W-:Y:S01]  /*15d0*/  LOP3.LUT R88, R23, 0x1, RZ, 0xfc, !PT ;  /* 0x0000000117587812 */ /* 0x000fe200078efcff */
[----:B------:R-:W-:Y:S01]  /*15e0*/  IMAD.IADD R76, R76, 0x1, -R3 ;  /* 0x000000014c4c7824 */ /* 0x000fe200078e0a03 */
[----:B------:R-:W-:Y:S01]  /*15f0*/  SHF.R.S32.HI R3, RZ, 0x5, R8 ;  /* 0x00000005ff037819 */ /* 0x000fe20000011408 */
[----:B------:R-:W-:Y:S01]  /*1600*/  USHF.L.U32 UR47, UR40, 0x1, URZ ;  /* 0x00000001282f7899 */ /* 0x000fe2000800063f */
[----:B------:R-:W-:Y:S01]  /*1610*/  IMAD.U32 R89, RZ, RZ, UR7 ;  /* 0x00000007ff597e24 */ /* 0x000fe2000f8e00ff */
[----:B------:R-:W0:Y:S01]  /*1620*/  LDC R83, c[0x0][0x288] ;  /* 0x0000a200ff537b82 */ /* 0x000e220000000800 */
[--C-:B------:R-:W-:Y:S01]  /*1630*/  SHF.R.S32.HI R77, RZ, 0x1f, R76.reuse ;  /* 0x0000001fff4d7819 */ /* 0x100fe2000001144c */
[----:B-1----:R-:W-:Y:S01]  /*1640*/  ULEA UR41, UR4, UR41, 0x18 ;  /* 0x0000002904297291 */ /* 0x002fe2000f8ec03f */
[C---:B------:R-:W-:Y:S01]  /*1650*/  IMAD R87, R3.reuse, -0x10, -R76 ;  /* 0xfffffff003577824 */ /* 0x040fe200078e0a4c */
[----:B------:R-:W-:Y:S01]  /*1660*/  USHF.L.U32 UR4, UR5, 0x3, URZ ;  /* 0x0000000305047899 */ /* 0x000fe2000800063f */
[----:B------:R-:W-:Y:S01]  /*1670*/  SHF.R.S32.HI R79, RZ, 0x1f, R78 ;  /* 0x0000001fff4f7819 */ /* 0x000fe2000001144e */
[----:B------:R-:W-:Y:S01]  /*1680*/  IMAD.WIDE R76, R3, 0x10, R76 ;  /* 0x00000010034c7825 */ /* 0x000fe200078e024c */
[----:B------:R-:W-:Y:S01]  /*1690*/  UIADD3 UR5, UR41, 0x180, URZ ;  /* 0x0000018029057890 */ /* 0x000fe2000fffe03f */
[----:B------:R-:W1:Y:S01]  /*16a0*/  LDC R85, c[0x0][0x600] ;  /* 0x00018000ff557b82 */ /* 0x000e620000000800 */
[----:B------:R-:W-:Y:S01]  /*16b0*/  UIADD3 UR6, UR41, 0x14180, URZ ;  /* 0x0001418029067890 */ /* 0x000fe2000fffe03f */
[----:B------:R-:W-:Y:S01]  /*16c0*/  IMAD.MOV.U32 R3, RZ, RZ, -0x1 ;  /* 0xffffffffff037424 */ /* 0x000fe200078e00ff */
[----:B------:R-:W-:Y:S01]  /*16d0*/  USHF.R.U32.HI UR5, URZ, 0x4, UR5 ;  /* 0x000000043f057899 */ /* 0x000fe20008011605 */
[----:B------:R-:W-:Y:S01]  /*16e0*/  VIADD R87, R87, UR8 ;  /* 0x0000000857577c36 */ /* 0x000fe20008000000 */
[----:B------:R-:W-:-:S02]  /*16f0*/  USHF.R.U32.HI UR6, URZ, 0x4, UR6 ;  /* 0x000000043f067899 */ /* 0x000fc40008011606 */
[-C--:B---3--:R-:W-:Y:S01]  /*1700*/  SHF.L.U32 R3, R3, R82.reuse, RZ ;  /* 0x0000005203037219 */ /* 0x088fe200000006ff */
[----:B------:R-:W-:Y:S01]  /*1710*/  UIADD3 UR48, UR41, 0x60, URZ ;  /* 0x0000006029307890 */ /* 0x000fe2000fffe03f */
[C---:B----4-:R-:W-:Y:S01]  /*1720*/  SHF.L.U64.HI R81, R80.reuse, 0x3, R81 ;  /* 0x0000000350517819 */ /* 0x050fe20000010251 */
[----:B------:R-:W-:Y:S01]  /*1730*/  ULOP3.LUT UR4, UR4, 0x8, URZ, 0xc0, !UPT ;  /* 0x0000000804047892 */ /* 0x000fe2000f8ec03f */
[----:B------:R-:W-:Y:S01]  /*1740*/  SHF.L.U32 R82, R5, R82, RZ ;  /* 0x0000005205527219 */ /* 0x000fe200000006ff */
[----:B------:R-:W-:Y:S01]  /*1750*/  ULOP3.LUT UR5, UR5, 0x3fff, URZ, 0xc0, !UPT ;  /* 0x00003fff05057892 */ /* 0x000fe2000f8ec03f */
[----:B------:R-:W-:Y:S01]  /*1760*/  IMAD.SHL.U32 R80, R80, 0x8, RZ ;  /* 0x0000000850507824 */ /* 0x000fe200078e00ff */
[----:B------:R-:W-:Y:S01]  /*1770*/  ULOP3.LUT UR6, UR6, 0x3fff, URZ, 0xc0, !UPT ;  /* 0x00003fff06067892 */ /* 0x000fe2000f8ec03f */
[----:B------:R-:W-:Y:S01]  /*1780*/  LOP3.LUT R86, RZ, R3, RZ, 0x33, !PT ;  /* 0x00000003ff567212 */ /* 0x000fe200078e33ff */
[----:B0-----:R-:W-:Y:S01]  /*1790*/  IMAD R83, R4, -0x2, R83 ;  /* 0xfffffffe04537824 */ /* 0x001fe200078e0253 */
[----:B------:R-:W-:-:S02]  /*17a0*/  UIADD3 UR42, -UR42, UR40, URZ ;  /* 0x000000282a2a7290 */ /* 0x000fc4000fffe13f */
[----:B------:R-:W-:Y:S02]  /*17b0*/  ULEA UR43, UR43, UR48, 0x3 ;  /* 0x000000302b2b7291 */ /* 0x000fe4000f8e183f */
[----:B------:R-:W-:Y:S02]  /*17c0*/  ULOP3.LUT UR49, UR4, 0x8, URZ, 0x3c, !UPT ;  /* 0x0000000804317892 */ /* 0x000fe4000f8e3c3f */
[----:B------:R-:W-:Y:S01]  /*17d0*/  ULOP3.LUT UR44, UR4, 0x18, URZ, 0x3c, !UPT ;  /* 0x00000018042c7892 */ /* 0x000fe2000f8e3c3f */
[----:B-1----:R-:W-:Y:S01]  /*17e0*/  VIADD R85, R85, 0xffffffff ;  /* 0xffffffff55557836 */ /* 0x002fe20000000000 */
[----:B------:R-:W-:Y:S02]  /*17f0*/  ULOP3.LUT UR45, UR5, 0x10000, URZ, 0xfc, !UPT ;  /* 0x00010000052d7892 */ /* 0x000fe4000f8efc3f */
[----:B------:R-:W-:Y:S01]  /*1800*/  ULOP3.LUT UR46, UR6, 0x10000, URZ, 0xfc, !UPT ;  /* 0x00010000062e7892 */ /* 0x000fe2000f8efc3f */
[----:B--2---:R-:W-:-:S11]  /*1810*/  SHF.L.U64.HI R84, R6, 0x1, R0 ;  /* 0x0000000106547819 */ /* 0x004fd60000010200 */
.L_x_134:
[----:B------:R-:W-:-:S04]  /*1820*/  SHF.L.U32 R0, R89, 0x1f, RZ ;  /* 0x0000001f59007819 */ /* 0x000fc800000006ff */
[----:B------:R-:W0:Y:S02]  /*1830*/  SYNCS.PHASECHK.TRANS64.TRYWAIT P0, [UR43+-0x8], R0 ;  /* 0xfffff800ff0075a7 */ /* 0x000e24000800016b */
[----:B01-34-:R-:W-:Y:S05]  /*1840*/  @!P0 BRA `(.L_x_19) ;  /* 0x0000005400e08947 */ /* 0x01bfea0003800000 */
.L_x_157:
[----:B------:R-:W-:Y:S02]  /*1850*/  ULDC UR4, c[0x0][0x28c] ;  /* 0x0000a30000047ab9 */ /* 0x000fe40000000800 */
[----:B------:R-:W-:-:S13]  /*1860*/  ISETP.LT.AND P0, PT, RZ, UR4, PT ;  /* 0x00000004ff007c0c */ /* 0x000fda000bf01270 */
[----:B------:R-:W-:Y:S05]  /*1870*/  @P0 BRA `(.L_x_20) ;  /* 0x0000000000400947 */ /* 0x000fea0003800000 */
[----:B0-----:R-:W-:Y:S01]  /*1880*/  MOV R0, 0x0 ;  /* 0x0000000000007802 */ /* 0x001fe20000000f00 */
[----:B------:R-:W-:Y:S01]  /*1890*/  ULDC.64 UR4, c[0x4][0x68] ;  /* 0x01001a0000047ab9 */ /* 0x000fe20000000a00 */
[----:B------:R-:W-:Y:S01]  /*18a0*/  ULDC.64 UR6, c[0x4][0x8] ;  /* 0x0100020000067ab9 */ /* 0x000fe20000000a00 */
[----:B------:R-:W-:Y:S01]  /*18b0*/  IMAD.U32 R4, RZ, RZ, UR4 ;  /* 0x00000004ff047e24 */ /* 0x000fe2000f8e00ff */
[----:B------:R0:W1:Y:S01]  /*18c0*/  LDC.64 R14, c[0x4][R0] ;  /* 0x01000000000e7b82 */ /* 0x0000620000000a00 */
[----:B------:R-:W-:Y:S01]  /*18d0*/  IMAD.U32 R5, RZ, RZ, UR5 ;  /* 0x00000005ff057e24 */ /* 0x000fe2000f8e00ff */
[----:B------:R-:W-:Y:S01]  /*18e0*/  ULDC.64 UR4, c[0x4][0x70] ;  /* 0x01001c0000047ab9 */ /* 0x000fe20000000a00 */
[----:B------:R-:W-:Y:S02]  /*18f0*/  IMAD.U32 R10, RZ, RZ, UR6 ;  /* 0x00000006ff0a7e24 */ /* 0x000fe4000f8e00ff */
[----:B------:R-:W-:Y:S02]  /*1900*/  IMAD.U32 R6, RZ, RZ, UR4 ;  /* 0x00000004ff067e24 */ /* 0x000fe4000f8e00ff */
[----:B------:R-:W-:-:S02]  /*1910*/  IMAD.U32 R7, RZ, RZ, UR5 ;  /* 0x00000005ff077e24 */ /* 0x000fc4000f8e00ff */
[----:B------:R-:W-:Y:S02]  /*1920*/  IMAD.U32 R11, RZ, RZ, UR7 ;  /* 0x00000007ff0b7e24 */ /* 0x000fe4000f8e00ff */
[----:B------:R-:W-:Y:S02]  /*1930*/  IMAD.MOV.U32 R8, RZ, RZ, 0x1e1 ;  /* 0x000001e1ff087424 */ /* 0x000fe400078e00ff */
[----:B------:R-:W-:Y:S02]  /*1940*/  IMAD.MOV.U32 R12, RZ, RZ, 0x1 ;  /* 0x00000001ff0c7424 */ /* 0x000fe400078e00ff */
[----:B0-----:R-:W-:-:S07]  /*1950*/  IMAD.MOV.U32 R13, RZ, RZ, RZ ;  /* 0x000000ffff0d7224 */ /* 0x001fce00078e00ff */
[----:B------:R-:W-:-:S07]  /*1960*/  LEPC R20, `(.L_x_20) ;  /* 0x000000001014794e */ /* 0x000fce0000000000 */
[----:B-1---5:R-:W-:Y:S05]  /*1970*/  CALL.ABS.NOINC R14 ;  /* 0x000000000e007343 */ /* 0x022fea0003c00000 */
.L_x_20:
[----:B------:R-:W-:-:S13]  /*1980*/  ISETP.NE.AND P0, PT, R88, 0x3, PT ;  /* 0x000000035800780c */ /* 0x000fda0003f05270 */
[----:B------:R-:W-:Y:S05]  /*1990*/  @!P0 BRA `(.L_x_21) ;  /* 0x0000000000048947 */ /* 0x000fea0003800000 */
[----:B------:R-:W-:Y:S01]  /*19a0*/  BPT.TRAP 0x1 ;  /* 0x000000040000795c */ /* 0x000fe20000300000 */
.L_x_21:
[----:B0-----:R-:W-:Y:S02]  /*19b0*/  IMAD.U32 R3, RZ, RZ, UR38 ;  /* 0x00000026ff037e24 */ /* 0x001fe4000f8e00ff */
[----:B------:R-:W-:-:S03]  /*19c0*/  IMAD.U32 R0, RZ, RZ, UR39 ;  /* 0x00000027ff007e24 */ /* 0x000fc6000f8e00ff */
[----:B------:R-:W-:Y:S02]  /*19d0*/  LEA R3, R3, UR41, 0x3 ;  /* 0x0000002903037c11 */ /* 0x000fe4000f8e18ff */
[----:B------:R-:W-:-:S04]  /*19e0*/  SHF.L.U32 R0, R0, 0x1f, RZ ;  /* 0x0000001f00007819 */ /* 0x000fc800000006ff */
[----:B------:R0:W1:Y:S01]  /*19f0*/  SYNCS.PHASECHK.TRANS64.TRYWAIT P1, [R3+URZ], R0 ;  /* 0x00000000030075a7 */ /* 0x000062000802017f */
[----:B------:R-:W-:Y:S05]  /*1a00*/  @!P0 BRA `(.L_x_22) ;  /* 0x0000000000048947 */ /* 0x000fea0003800000 */
[----:B------:R-:W-:Y:S01]  /*1a10*/  BPT.TRAP 0x1 ;  /* 0x000000040000795c */ /* 0x000fe20000300000 */
.L_x_22:
[----:B-1----:R-:W-:Y:S05]  /*1a20*/  @P1 BRA `(.L_x_23) ;  /* 0x0000000000081947 */ /* 0x002fea0003800000 */
[----:B------:R-:W1:Y:S02]  /*1a30*/  SYNCS.PHASECHK.TRANS64.TRYWAIT P1, [R3+URZ], R0 ;  /* 0x00000000030075a7 */ /* 0x000e64000802017f */
[----:B-1----:R-:W-:Y:S05]  /*1a40*/  @!P1 BRA `(.L_x_24) ;  /* 0x0000005400789947 */ /* 0x002fea0003800000 */
.L_x_23:
[----:B------:R-:W-:Y:S05]  /*1a50*/  WARPSYNC.ALL ;  /* 0x0000000000007948 */ /* 0x000fea0003800000 */
[----:B------:R-:W-:Y:S01]  /*1a60*/  ULEA UR8, UR38, UR45, 0xa ;  /* 0x0000002d26087291 */ /* 0x000fe2000f8e503f */
[----:B------:R-:W-:Y:S01]  /*1a70*/  WARPGROUP.ARRIVE ;  /* 0x00000000000079c5 */ /* 0x000fe20000000000 */
[----:B------:R-:W-:Y:S01]  /*1a80*/  UIMAD UR9, UR38, 0x600, UR46 ;  /* 0x00000600260978a4 */ /* 0x000fe2000f8e022e */
[----:B01----:R-:W-:Y:S01]  /*1a90*/  IMAD.U32 R0, RZ, RZ, UR42 ;  /* 0x0000002aff007e24 */ /* 0x003fe2000f8e00ff */
[----:B------:R-:W-:Y:S01]  /*1aa0*/  UMOV UR5, 0x40000040 ;  /* 0x4000004000057882 */ /* 0x000fe20000000000 */
[----:B------:R-:W-:-:S02]  /*1ab0*/  UMOV UR7, 0x40000040 ;  /* 0x4000004000077882 */ /* 0x000fc40000000000 */
[----:B------:R-:W-:Y:S01]  /*1ac0*/  UMOV UR4, UR8 ;  /* 0x0000000800047c82 */ /* 0x000fe20008000000 */
[----:B------:R-:W-:Y:S01]  /*1ad0*/  ISETP.GE.AND P1, PT, R0, 0x1, PT ;  /* 0x000000010000780c */ /* 0x000fe20003f26270 */
[----:B------:R-:W-:Y:S02]  /*1ae0*/  UMOV UR6, UR9 ;  /* 0x0000000900067c82 */ /* 0x000fe40008000000 */
[----:B------:R-:W-:Y:S01]  /*1af0*/  HGMMA.64x96x16.F32 R24, gdesc[UR4], RZ, !UPT, gsb0 ;  /* 0x01600000041879f0 */ /* 0x000fe2000c0008ff */
[----:B------:R-:W-:Y:S02]  /*1b00*/  UIADD3 UR4, UR8, 0x2, URZ ;  /* 0x0000000208047890 */ /* 0x000fe4000fffe03f */
[----:B------:R-:W-:Y:S01]  /*1b10*/  UIADD3 UR6, UR9, 0x2, URZ ;  /* 0x0000000209067890 */ /* 0x000fe2000fffe03f */
[----:B------:R-:W-:Y:S01]  /*1b20*/  UMOV UR5, 0x40000040 ;  /* 0x4000004000057882 */ /* 0x000fe20000000000 */
[----:B------:R-:W-:Y:S01]  /*1b30*/  UMOV UR7, 0x40000040 ;  /* 0x4000004000077882 */ /* 0x000fe20000000000 */
[----:B------:R-:W-:-:S02]  /*1b40*/  WARPGROUP.DEPBAR.LE gsb0, 0x0 ;  /* 0x00008000000079c5 */ /* 0x000fc40000010000 */
[----:B------:R-:W-:-:S06]  /*1b50*/  WARPGROUP.ARRIVE ;  /* 0x00000000000079c5 */ /* 0x000fcc0000000000 */
[----:B------:R-:W-:Y:S01]  /*1b60*/  HGMMA.64x96x16.F32 R24, gdesc[UR4], R24, gsb0 ;  /* 0x01600000041879f0 */ /* 0x000fe20008000818 */
[----:B------:R-:W-:Y:S02]  /*1b70*/  UIADD3 UR4, UR8, 0x4, URZ ;  /* 0x0000000408047890 */ /* 0x000fe4000fffe03f */
[----:B------:R-:W-:Y:S01]  /*1b80*/  UIADD3 UR6, UR9, 0x4, URZ ;  /* 0x0000000409067890 */ /* 0x000fe2000fffe03f */
[----:B------:R-:W-:Y:S01]  /*1b90*/  UMOV UR5, 0x40000040 ;  /* 0x4000004000057882 */ /* 0x000fe20000000000 */
[----:B------:R-:W-:Y:S01]  /*1ba0*/  UMOV UR7, 0x40000040 ;  /* 0x4000004000077882 */ /* 0x000fe20000000000 */
[----:B------:R-:W-:Y:S02]  /*1bb0*/  WARPGROUP.DEPBAR.LE gsb0, 0x0 ;  /* 0x00008000000079c5 */ /* 0x000fe40000010000 */
        /* <DEDUP_REMOVED lines=36> */
[----:B------:R-:W-:Y:S03]  /*1e00*/  HGMMA.64x96x16.F32 R24, gdesc[UR4], R24, gsb0 ;  /* 0x01600000041879f0 */ /* 0x000fe60008000818 */
[----:B------:R-:W-:Y:S02]  /*1e10*/  WARPGROUP.DEPBAR.LE gsb0, 0x0 ;  /* 0x00008000000079c5 */ /* 0x000fe40000010000 */
[----:B------:R-:W-:Y:S05]  /*1e20*/  @!P1 BRA `(.L_x_25) ;  /* 0x0000000400849947 */ /* 0x000fea0003800000 */
[----:B------:R-:W-:Y:S01]  /*1e30*/  UIADD3 UR8, UR38, 0x1, URZ ;  /* 0x0000000126087890 */ /* 0x000fe2000fffe03f */
[----:B------:R-:W-:Y:S02]  /*1e40*/  IMAD.U32 R0, RZ, RZ, UR42 ;  /* 0x0000002aff007e24 */ /* 0x000fe4000f8e00ff */
[----:B------:R-:W-:Y:S01]  /*1e50*/  IMAD.U32 R3, RZ, RZ, UR38 ;  /* 0x00000026ff037e24 */ /* 0x000fe2000f8e00ff */
[----:B------:R-:W-:-:S04]  /*1e60*/  UISETP.NE.AND UP0, UPT, UR8, 0x5, UPT ;  /* 0x000000050800788c */ /* 0x000fc8000bf05270 */
[----:B------:R-:W-:Y:S02]  /*1e70*/  USEL UR4, URZ, 0x1, UP0 ;  /* 0x000000013f047887 */ /* 0x000fe40008000000 */
[----:B------:R-:W-:Y:S02]  /*1e80*/  USEL UR8, UR8, URZ, UP0 ;  /* 0x0000003f08087287 */ /* 0x000fe40008000000 */
[----:B------:R-:W-:-:S06]  /*1e90*/  ULOP3.LUT UR4, UR39, UR4, URZ, 0x3c, !UPT ;  /* 0x0000000427047292 */ /* 0x000fcc000f8e3c3f */
[----:B------:R-:W-:-:S07]  /*1ea0*/  IMAD.U32 R6, RZ, RZ, UR4 ;  /* 0x00000004ff067e24 */ /* 0x000fce000f8e00ff */
.L_x_32:
[----:B------:R-:W-:Y:S05]  /*1eb0*/  @!P0 BRA `(.L_x_26) ;  /* 0x0000000000048947 */ /* 0x000fea0003800000 */
[----:B------:R-:W-:Y:S01]  /*1ec0*/  BPT.TRAP 0x1 ;  /* 0x000000040000795c */ /* 0x000fe20000300000 */
.L_x_26:
[----:B------:R-:W-:Y:S01]  /*1ed0*/  ULEA UR4, UR8, UR41, 0x3 ;  /* 0x0000002908047291 */ /* 0x000fe2000f8e183f */
[----:B------:R-:W-:-:S08]  /*1ee0*/  SHF.L.U32 R4, R6, 0x1f, RZ ;  /* 0x0000001f06047819 */ /* 0x000fd000000006ff */
[----:B------:R0:W1:Y:S01]  /*1ef0*/  SYNCS.PHASECHK.TRANS64.TRYWAIT P1, [UR4], R4 ;  /* 0x00000004ff0075a7 */ /* 0x0000620008020144 */
[----:B------:R-:W-:Y:S05]  /*1f00*/  @!P0 BRA `(.L_x_27) ;  /* 0x0000000000048947 */ /* 0x000fea0003800000 */
[----:B------:R-:W-:Y:S01]  /*1f10*/  BPT.TRAP 0x1 ;  /* 0x000000040000795c */ /* 0x000fe20000300000 */
.L_x_27:
[----:B-1----:R-:W-:Y:S05]  /*1f20*/  @P1 BRA `(.L_x_28) ;  /* 0x0000000000081947 */ /* 0x002fea0003800000 */
[----:B------:R-:W1:Y:S02]  /*1f30*/  SYNCS.PHASECHK.TRANS64.TRYWAIT P1, [UR4], R4 ;  /* 0x00000004ff0075a7 */ /* 0x000e640008020144 */
[----:B-1----:R-:W-:Y:S05]  /*1f40*/  @!P1 BRA `(.L_x_29) ;  /* 0x00000050004c9947 */ /* 0x002fea0003800000 */
.L_x_28:
[----:B------:R-:W-:Y:S01]  /*1f50*/  ULEA UR9, UR8, UR45, 0xa ;  /* 0x0000002d08097291 */ /* 0x000fe2000f8e503f */
[----:B------:R-:W-:Y:S01]  /*1f60*/  WARPGROUP.ARRIVE ;  /* 0x00000000000079c5 */ /* 0x000fe20000000000 */
[----:B------:R-:W-:Y:S01]  /*1f70*/  UIMAD UR10, UR8, 0x600, UR46 ;  /* 0x00000600080a78a4 */ /* 0x000fe2000f8e022e */
[----:B------:R-:W-:Y:S01]  /*1f80*/  UMOV UR5, 0x40000040 ;  /* 0x4000004000057882 */ /* 0x000fe20000000000 */
[----:B------:R-:W-:-:S03]  /*1f90*/  UMOV UR7, 0x40000040 ;  /* 0x4000004000077882 */ /* 0x000fc60000000000 */
[----:B------:R-:W-:Y:S02]  /*1fa0*/  UMOV UR4, UR9 ;  /* 0x0000000900047c82 */ /* 0x000fe40008000000 */
[----:B------:R-:W-:Y:S02]  /*1fb0*/  UMOV UR6, UR10 ;  /* 0x0000000a00067c82 */ /* 0x000fe40008000000 */
[----:B------:R-:W-:Y:S01]  /*1fc0*/  HGMMA.64x96x16.F32 R24, gdesc[UR4], R24, gsb0 ;  /* 0x01600000041879f0 */ /* 0x000fe20008000818 */
        /* <DEDUP_REMOVED lines=51> */
[----:B------:R-:W-:Y:S01]  /*2300*/  BPT.TRAP 0x1 ;  /* 0x000000040000795c */ /* 0x000fe20000300000 */
.L_x_30:
[----:B------:R-:W-:-:S13]  /*2310*/  ISETP.NE.AND P1, PT, R73, RZ, PT ;  /* 0x000000ff4900720c */ /* 0x000fda0003f25270 */
[----:B01----:R-:W-:-:S05]  /*2320*/  @P1 LEA R4, R3, UR41, 0x3 ;  /* 0x0000002903041c11 */ /* 0x003fca000f8e18ff */
[----:B------:R-:W-:-:S05]  /*2330*/  @P1 VIADD R5, R4, 0x28 ;  /* 0x0000002804051836 */ /* 0x000fca0000000000 */
[----:B------:R-:W-:-:S04]  /*2340*/  @P1 PRMT R5, R72, 0x654, R5 ;  /* 0x0000065448051816 */ /* 0x000fc80000000005 */
[----:B------:R0:W-:Y:S01]  /*2350*/  @P1 SYNCS.ARRIVE.TRANS64.RED.A1T0 RZ, [R5+URZ], RZ ;  /* 0x000000ff05ff19a7 */ /* 0x0001e2000810043f */
[----:B------:R-:W-:-:S13]  /*2360*/  ISETP.GT.U32.AND P1, PT, R23, 0x1, PT ;  /* 0x000000011700780c */ /* 0x000fda0003f24070 */
[----:B0-----:R-:W-:Y:S05]  /*2370*/  @P1 BRA `(.L_x_31) ;  /* 0x0000000000041947 */ /* 0x001fea0003800000 */
[----:B------:R-:W-:Y:S01]  /*2380*/  BPT.TRAP 0x1 ;  /* 0x000000040000795c */ /* 0x000fe20000300000 */
.L_x_31:
[----:B------:R-:W-:Y:S01]  /*2390*/  UIADD3 UR8, UR8, 0x1, URZ ;  /* 0x0000000108087890 */ /* 0x000fe2000fffe03f */
[C---:B------:R-:W-:Y:S01]  /*23a0*/  ISETP.GT.AND P2, PT, R0.reuse, 0x1, PT ;  /* 0x000000010000780c */ /* 0x040fe20003f44270 */
[----:B------:R-:W-:Y:S02]  /*23b0*/  VIADD R3, R3, 0x1 ;  /* 0x0000000103037836 */ /* 0x000fe40000000000 */
[----:B------:R-:W-:Y:S01]  /*23c0*/  UISETP.NE.AND UP0, UPT, UR8, 0x5, UPT ;  /* 0x000000050800788c */ /* 0x000fe2000bf05270 */
[----:B------:R-:W-:Y:S02]  /*23d0*/  VIADD R0, R0, 0xffffffff ;  /* 0xffffffff00007836 */ /* 0x000fe40000000000 */
[C---:B------:R-:W-:Y:S01]  /*23e0*/  ISETP.NE.AND P1, PT, R3.reuse, 0x5, PT ;  /* 0x000000050300780c */ /* 0x040fe20003f25270 */
[----:B------:R-:W-:Y:S02]  /*23f0*/  USEL UR4, URZ, 0x1, UP0 ;  /* 0x000000013f047887 */ /* 0x000fe40008000000 */
[----:B------:R-:W-:Y:S01]  /*2400*/  USEL UR8, UR8, URZ, UP0 ;  /* 0x0000003f08087287 */ /* 0x000fe20008000000 */
[----:B------:R-:W-:-:S03]  /*2410*/  SEL R3, R3, RZ, P1 ;  /* 0x000000ff03037207 */ /* 0x000fc60000800000 */
[----:B------:R-:W-:Y:S01]  /*2420*/  LOP3.LUT R6, R6, UR4, RZ, 0x3c, !PT ;  /* 0x0000000406067c12 */ /* 0x000fe2000f8e3cff */
[----:B------:R-:W-:Y:S07]  /*2430*/  @P2 BRA `(.L_x_32) ;  /* 0xfffffff8009c2947 */ /* 0x000fee000383ffff */
.L_x_25:
[----:B------:R-:W0:Y:S01]  /*2440*/  LDC R0, c[0x0][0x28c] ;  /* 0x0000a300ff007b82 */ /* 0x000e220000000800 */
[----:B------:R-:W-:-:S04]  /*2450*/  IMAD.U32 R3, RZ, RZ, UR49 ;  /* 0x00000031ff037e24 */ /* 0x000fc8000f8e00ff */
[----:B------:R1:W-:Y:S01]  /*2460*/  SYNCS.ARRIVE.TRANS64.A1T0 RZ, [R3+UR48], RZ ;  /* 0x000000ff03ff79a7 */ /* 0x0003e20008100030 */
[----:B0-----:R-:W-:-:S13]  /*2470*/  ISETP.GE.AND P1, PT, R0, 0x1, PT ;  /* 0x000000010000780c */ /* 0x001fda0003f26270 */
[----:B-1----:R-:W-:Y:S05]  /*2480*/  @!P1 BRA `(.L_x_33) ;  /* 0x0000000000449947 */ /* 0x002fea0003800000 */
[----:B------:R-:W-:Y:S05]  /*2490*/  @!P0 BRA `(.L_x_34) ;  /* 0x0000000000048947 */ /* 0x000fea0003800000 */
[----:B------:R-:W-:Y:S01]  /*24a0*/  BPT.TRAP 0x1 ;  /* 0x000000040000795c */ /* 0x000fe20000300000 */
.L_x_34:
[----:B------:R-:W-:-:S13]  /*24b0*/  ISETP.NE.AND P0, PT, R73, RZ, PT ;  /* 0x000000ff4900720c */ /* 0x000fda0003f05270 */
[----:B------:R-:W-:-:S05]  /*24c0*/  VOTEU.ANY UP0, P0 ;  /* 0x00000000003f7886 */ /* 0x000fca0000000100 */
[----:B------:R-:W-:-:S06]  /*24d0*/  @UP0 UIADD3 UR4, UR38, UR42, URZ ;  /* 0x0000002a26040290 */ /* 0x000fcc000fffe03f */
[----:B------:R-:W-:Y:S02]  /*24e0*/  IMAD.U32 R4, RZ, RZ, UR4 ;  /* 0x00000004ff047e24 */ /* 0x000fe4000f8e00ff */
[----:B------:R-:W-:Y:S02]  /*24f0*/  IMAD.U32 R3, RZ, RZ, UR4 ;  /* 0x00000004ff037e24 */ /* 0x000fe4000f8e00ff */
[----:B------:R-:W-:-:S05]  /*2500*/  @P0 IMAD.WIDE.U32 R4, R4, -0x33333333, RZ ;  /* 0xcccccccd04040825 */ /* 0x000fca00078e00ff */
[----:B------:R-:W-:-:S05]  /*2510*/  @P0 SHF.R.U32.HI R0, RZ, 0x2, R5 ;  /* 0x00000002ff000819 */ /* 0x000fca0000011605 */
[----:B------:R-:W-:-:S05]  /*2520*/  @P0 IMAD R0, R0, -0x5, R3 ;  /* 0xfffffffb00000824 */ /* 0x000fca00078e0203 */
[----:B------:R-:W-:-:S05]  /*2530*/  @P0 LEA R0, R0, UR41, 0x3 ;  /* 0x0000002900000c11 */ /* 0x000fca000f8e18ff */
[----:B------:R-:W-:-:S05]  /*2540*/  @P0 VIADD R3, R0, 0x28 ;  /* 0x0000002800030836 */ /* 0x000fca0000000000 */
[----:B------:R-:W-:-:S04]  /*2550*/  @P0 PRMT R3, R72, 0x654, R3 ;  /* 0x0000065448030816 */ /* 0x000fc80000000003 */
[----:B------:R0:W-:Y:S01]  /*2560*/  @P0 SYNCS.ARRIVE.TRANS64.RED.A1T0 RZ, [R3+URZ], RZ ;  /* 0x000000ff03ff09a7 */ /* 0x0001e2000810043f */
[----:B------:R-:W-:-:S13]  /*2570*/  ISETP.GT.U32.AND P0, PT, R23, 0x1, PT ;  /* 0x000000011700780c */ /* 0x000fda0003f04070 */
[----:B0-----:R-:W-:Y:S05]  /*2580*/  @P0 BRA `(.L_x_33) ;  /* 0x0000000000040947 */ /* 0x001fea0003800000 */
[----:B------:R-:W-:Y:S01]  /*2590*/  BPT.TRAP 0x1 ;  /* 0x000000040000795c */ /* 0x000fe20000300000 */
.L_x_33:
[----:B------:R-:W-:Y:S01]  /*25a0*/  SHF.L.U32 R0, R89, 0x1f, RZ ;  /* 0x0000001f59007819 */ /* 0x000fe200000006ff */
[----:B------:R-:W-:Y:S01]  /*25b0*/  UIADD3 UR38, UR38, UR47, URZ ;  /* 0x0000002f26267290 */ /* 0x000fe2000fffe03f */
[----:B------:R-:W-:Y:S01]  /*25c0*/  SHF.R.S32.HI R9, RZ, 0x1f, R19 ;  /* 0x0000001fff097819 */ /* 0x000fe20000011413 */
[----:B------:R-:W-:Y:S01]  /*25d0*/  UISETP.GE.U32.AND UP1, UPT, UR47, 0x5, UPT ;  /* 0x000000052f00788c */ /* 0x000fe2000bf26070 */
[----:B------:R-:W0:Y:S01]  /*25e0*/  SYNCS.PHASECHK.TRANS64.TRYWAIT P0, [UR43+0x8], R0 ;  /* 0x00000800ff0075a7 */ /* 0x000e22000800016b */
[----:B------:R-:W-:-:S04]  /*25f0*/  UISETP.GT.U32.AND UP0, UPT, UR38, 0x4, UPT ;  /* 0x000000042600788c */ /* 0x000fc8000bf04070 */
[----:B------:R-:W-:-:S04]  /*2600*/  UISETP.LT.U32.AND UP0, UPT, UR47, 0x5, UP0 ;  /* 0x000000052f00788c */ /* 0x000fc80008701070 */
[----:B------:R-:W-:Y:S02]  /*2610*/  USEL UR6, URZ, 0x1, !UP0 ;  /* 0x000000013f067887 */ /* 0x000fe4000c000000 */
[----:B------:R-:W-:Y:S02]  /*2620*/  @UP1 UIMAD.WIDE.U32 UR4, UR38, -0x33333333, URZ ;  /* 0xcccccccd260418a5 */ /* 0x000fe4000f8e003f */
[----:B------:R-:W-:Y:S02]  /*2630*/  ULOP3.LUT UR39, UR39, UR6, URZ, 0x3c, !UPT ;  /* 0x0000000627277292 */ /* 0x000fe4000f8e3c3f */
[----:B------:R-:W-:-:S04]  /*2640*/  @UP1 USHF.R.U32.HI UR4, URZ, 0x2, UR5 ;  /* 0x000000023f041899 */ /* 0x000fc80008011605 */
[----:B------:R-:W-:Y:S01]  /*2650*/  @UP1 ULOP3.LUT UR39, UR39, 0x1, UR4, 0x78, !UPT ;  /* 0x0000000127271892 */ /* 0x000fe2000f8e7804 */
[----:B0-----:R-:W-:Y:S11]  /*2660*/  @!P0 BRA `(.L_x_35) ;  /* 0x00000048009c8947 */ /* 0x001ff60003800000 */
.L_x_158:
[----:B------:R-:W-:Y:S01]  /*2670*/  ULDC.64 UR4, c[0x0][0x5d0] ;  /* 0x0001740000047ab9 */ /* 0x000fe20000000a00 */
[----:B------:R-:W-:Y:S01]  /*2680*/  ULDC UR6, c[0x0][0x284] ;  /* 0x0000a10000067ab9 */ /* 0x000fe20000000800 */
[----:B0-----:R-:W-:Y:S02]  /*2690*/  IMAD R0, R9, UR4, RZ ;  /* 0x0000000409007c24 */ /* 0x001fe4000f8e02ff */
[----:B------:R-:W-:Y:S02]  /*26a0*/  IMAD R12, R18, 0x60, RZ ;  /* 0x00000060120c7824 */ /* 0x000fe400078e02ff */
[C---:B------:R-:W-:Y:S02]  /*26b0*/  IMAD R3, R19.reuse, UR5, R0 ;  /* 0x0000000513037c24 */ /* 0x040fe4000f8e0200 */
[----:B------:R-:W-:Y:S01]  /*26c0*/  IMAD.SHL.U32 R0, R22, 0x40, RZ ;  /* 0x0000004016007824 */ /* 0x000fe200078e00ff */
[----:B------:R-:W-:Y:S01]  /*26d0*/  SHF.R.S32.HI R13, RZ, 0x1f, R12 ;  /* 0x0000001fff0d7819 */ /* 0x000fe2000001140c */
[----:B------:R-:W-:Y:S01]  /*26e0*/  IMAD.WIDE.U32 R4, R19, UR4, R78 ;  /* 0x0000000413047c25 */ /* 0x000fe2000f8e004e */
[----:B------:R-:W-:-:S02]  /*26f0*/  ULDC.64 UR4, c[0x0][0x5c8] ;  /* 0x0001720000047ab9 */ /* 0x000fc40000000a00 */
[----:B------:R-:W-:Y:S01]  /*2700*/  ISETP.GE.AND P0, PT, R0, UR6, PT ;  /* 0x0000000600007c0c */ /* 0x000fe2000bf06270 */
[----:B------:R-:W-:Y:S01]  /*2710*/  ULDC UR6, c[0x0][0x288] ;  /* 0x0000a20000067ab9 */ /* 0x000fe20000000800 */
[----:B------:R-:W-:Y:S01]  /*2720*/  IADD3 R4, P1, R12, R4, RZ ;  /* 0x000000040c047210 */ /* 0x000fe20007f3e0ff */
[----:B------:R-:W-:Y:S01]  /*2730*/  IMAD.WIDE R20, R22, 0x40, R76 ;  /* 0x0000004016147825 */ /* 0x000fe200078e024c */
[----:B------:R-:W-:Y:S02]  /*2740*/  ISETP.GE.OR P0, PT, R12, UR6, P0 ;  /* 0x000000060c007c0c */ /* 0x000fe40008706670 */
[----:B------:R-:W-:Y:S01]  /*2750*/  IADD3.X R5, R13, R5, R3, P1, !PT ;  /* 0x000000050d057210 */ /* 0x000fe20000ffe403 */
[----:B------:R-:W-:-:S04]  /*2760*/  IMAD R7, R21, UR4, RZ ;  /* 0x0000000415077c24 */ /* 0x000fc8000f8e02ff */
[C---:B------:R-:W-:Y:S02]  /*2770*/  IMAD R7, R20.reuse, UR5, R7 ;  /* 0x0000000514077c24 */ /* 0x040fe4000f8e0207 */
[----:B------:R-:W-:-:S04]  /*2780*/  IMAD.WIDE.U32 R90, R20, UR4, R4 ;  /* 0x00000004145a7c25 */ /* 0x000fc8000f8e0004 */
[----:B------:R-:W-:Y:S05]  /*2790*/  @P0 BRA `(.L_x_36) ;  /* 0x00000030001c0947 */ /* 0x000fea0003800000 */
[----:B-----5:R-:W-:Y:S01]  /*27a0*/  FSETP.NEU.AND P0, PT, R75, RZ, PT ;  /* 0x000000ff4b00720b */ /* 0x020fe20003f0d000 */
[----:B------:R-:W-:Y:S01]  /*27b0*/  IMAD.IADD R3, R83, 0x1, -R12 ;  /* 0x0000000153037824 */ /* 0x000fe200078e0a0c */
[----:B------:R-:W-:Y:S01]  /*27c0*/  BSSY B0, `(.L_x_36) ;  /* 0x0000304000007945 */ /* 0x000fe20003800000 */
[----:B------:R-:W-:Y:S02]  /*27d0*/  IMAD.IADD R0, R87, 0x1, -R0 ;  /* 0x0000000157007824 */ /* 0x000fe400078e0a00 */
[----:B------:R-:W-:Y:S01]  /*27e0*/  IMAD.IADD R99, R91, 0x1, R7 ;  /* 0x000000015b637824 */ /* 0x000fe200078e0207 */
[----:B------:R-:W-:-:S04]  /*27f0*/  ISETP.GT.AND P2, PT, R3, RZ, PT ;  /* 0x000000ff0300720c */ /* 0x000fc80003f44270 */
[----:B------:R-:W-:-:S03]  /*2800*/  ISETP.GT.AND P1, PT, R0, RZ, P2 ;  /* 0x000000ff0000720c */ /* 0x000fc60001724270 */
[----:B------:R-:W-:Y:S10]  /*2810*/  @!P0 BRA `(.L_x_37) ;  /* 0x0000002000808947 */ /* 0x000ff40003800000 */
[----:B------:R-:W0:Y:S01]  /*2820*/  LDC.64 R92, c[0x0][0x5b8] ;  /* 0x00016e00ff5c7b82 */ /* 0x000e220000000a00 */
[----:B------:R-:W-:-:S07]  /*2830*/  ULDC.64 UR4, c[0x0][0x5c0] ;  /* 0x0001700000047ab9 */ /* 0x000fce0000000a00 */
[----:B------:R-:W1:Y:S08]  /*2840*/  LDC.64 R94, c[0x0][0x5b0] ;  /* 0x00016c00ff5e7b82 */ /* 0x000e700000000a00 */
[----:B------:R-:W2:Y:S01]  /*2850*/  LDC.64 R96, c[0x0][0x5a8] ;  /* 0x00016a00ff607b82 */ /* 0x000ea20000000a00 */
[-C--:B0-----:R-:W-:Y:S02]  /*2860*/  IMAD R6, R9, R92.reuse, RZ ;  /* 0x0000005c09067224 */ /* 0x081fe400078e02ff */
[----:B------:R-:W-:-:S04]  /*2870*/  IMAD.WIDE.U32 R4, R19, R92, R78 ;  /* 0x0000005c13047225 */ /* 0x000fc800078e004e */
[----:B------:R-:W-:Y:S01]  /*2880*/  IMAD R91, R19, R93, R6 ;  /* 0x0000005d135b7224 */ /* 0x000fe200078e0206 */
[----:B------:R-:W-:Y:S01]  /*2890*/  IADD3 R6, P0, R12, R4, RZ ;  /* 0x000000040c067210 */ /* 0x000fe20007f1e0ff */
[----:B-1----:R-:W-:-:S03]  /*28a0*/  IMAD R4, R21, R94, RZ ;  /* 0x0000005e15047224 */ /* 0x002fc600078e02ff */
[----:B------:R-:W-:Y:S01]  /*28b0*/  IADD3.X R7, R13, R5, R91, P0, !PT ;  /* 0x000000050d077210 */ /* 0x000fe200007fe45b */
[C---:B------:R-:W-:Y:S02]  /*28c0*/  IMAD R93, R20.reuse, R95, R4 ;  /* 0x0000005f145d7224 */ /* 0x040fe400078e0204 */
[----:B------:R-:W-:-:S04]  /*28d0*/  IMAD.WIDE.U32 R4, R20, R94, R6 ;  /* 0x0000005e14047225 */ /* 0x000fc800078e0006 */
[----:B------:R-:W-:Y:S01]  /*28e0*/  IMAD.IADD R5, R5, 0x1, R93 ;  /* 0x0000000105057824 */ /* 0x000fe200078e025d */
[----:B--2---:R-:W-:-:S04]  /*28f0*/  LEA R10, P0, R4, R96, 0x1 ;  /* 0x00000060040a7211 */ /* 0x004fc800078008ff */
[----:B------:R-:W-:-:S05]  /*2900*/  LEA.HI.X R11, R4, R97, R5, 0x1, P0 ;  /* 0x00000061040b7211 */ /* 0x000fca00000f0c05 */
[----:B------:R-:W2:Y:S01]  /*2910*/  @P1 LDG.E.LTC128B.U16 R18, desc[UR36][R10.64] ;  /* 0x000000240a121981 */ /* 0x000ea2000c1e1520 */
[----:B------:R-:W-:Y:S01]  /*2920*/  IMAD.WIDE.U32 R4, R20, R94, R12 ;  /* 0x0000005e14047225 */ /* 0x000fe200078e000c */
[----:B------:R-:W-:Y:S02]  /*2930*/  BSSY B1, `(.L_x_38) ;  /* 0x0000015000017945 */ /* 0x000fe40003800000 */
[----:B------:R-:W-:-:S04]  /*2940*/  IADD3 R14, P0, R78, R4, RZ ;  /* 0x000000044e0e7210 */ /* 0x000fc80007f1e0ff */
[----:B------:R-:W-:Y:S02]  /*2950*/  IADD3.X R15, R79, R93, R5, P0, !PT ;  /* 0x0000005d4f0f7210 */ /* 0x000fe400007fe405 */
[----:B------:R-:W-:Y:S01]  /*2960*/  LEA R8, P0, R90, UR4, 0x1 ;  /* 0x000000045a087c11 */ /* 0x000fe2000f8008ff */
[----:B------:R-:W-:-:S03]  /*2970*/  IMAD.WIDE.U32 R14, R19, R92, R14 ;  /* 0x0000005c130e7225 */ /* 0x000fc600078e000e */
[----:B------:R-:W-:Y:S02]  /*2980*/  LEA.HI.X R9, R90, UR5, R99, 0x1, P0 ;  /* 0x000000055a097c11 */ /* 0x000fe400080f0c63 */
[----:B------:R-:W-:-:S04]  /*2990*/  ISETP.GT.AND P0, PT, R3, 0x1, PT ;  /* 0x000000010300780c */ /* 0x000fc80003f04270 */
[----:B------:R-:W-:Y:S01]  /*29a0*/  ISETP.GT.AND P3, PT, R0, RZ, P0 ;  /* 0x000000ff0000720c */ /* 0x000fe20000764270 */
[----:B--2---:R-:W-:-:S05]  /*29b0*/  HADD2.F32 R4, -RZ, R18.H0_H0 ;  /* 0x20000012ff047230 */ /* 0x004fca0000004100 */
[----:B------:R-:W-:Y:S01]  /*29c0*/  FMUL R5, R4, R75 ;  /* 0x0000004b04057220 */ /* 0x000fe20000400000 */
[----:B------:R-:W-:-:S03]  /*29d0*/  LEA R4, P4, R14, R96, 0x1 ;  /* 0x000000600e047211 */ /* 0x000fc600078808ff */
[----:B------:R-:W-:-:S05]  /*29e0*/  FFMA R5, R24, R74, R5 ;  /* 0x0000004a18057223 */ /* 0x000fca0000000005 */
[----:B------:R-:W-:Y:S01]  /*29f0*/  F2FP.F16.F32.PACK_AB R10, RZ, R5 ;  /* 0x00000005ff0a723e */ /* 0x000fe200000000ff */
[----:B------:R-:W-:-:S03]  /*2a00*/  IMAD.IADD R5, R91, 0x1, R15 ;  /* 0x000000015b057824 */ /* 0x000fc600078e020f */
[----:B------:R-:W-:Y:S01]  /*2a10*/  PRMT R11, R10, 0x7610, R11 ;  /* 0x000076100a0b7816 */ /* 0x000fe2000000000b */
[----:B------:R-:W-:Y:S01]  /*2a20*/  IMAD.SHL.U32 R10, R94, 0x8, RZ ;  /* 0x000000085e0a7824 */ /* 0x000fe200078e00ff */
[----:B------:R-:W-:-:S03]  /*2a30*/  LEA.HI.X R5, R14, R97, R5, 0x1, P4 ;  /* 0x000000610e057211 */ /* 0x000fc600020f0c05 */
[----:B------:R0:W-:Y:S02]  /*2a40*/  @P1 STG.E.U16 desc[UR36][R8.64], R11 ;  /* 0x0000000b08001986 */ /* 0x0001e4000c101524 */
[----:B0-----:R-:W-:Y:S01]  /*2a50*/  SHF.L.U64.HI R11, R94, 0x3, R95 ;  /* 0x000000035e0b7819 */ /* 0x001fe2000001025f */
[----:B------:R-:W-:Y:S06]  /*2a60*/  @!P3 BRA `(.L_x_39) ;  /* 0x000000000004b947 */ /* 0x000fec0003800000 */
[----:B------:R0:W5:Y:S02]  /*2a70*/  LDG.E.LTC128B.U16 R18, desc[UR36][R4.64+0x2] ;  /* 0x0000022404127981 */ /* 0x000164000c1e1520 */
.L_x_39:
[----:B------:R-:W-:Y:S05]  /*2a80*/  BSYNC B1 ;  /* 0x0000000000017941 */ /* 0x000fea0003800000 */
.L_x_38:
[----:B------:R-:W-:Y:S01]  /*2a90*/  IMAD.WIDE.U32 R10, R20, R94, R10 ;  /* 0x0000005e140a7225 */ /* 0x000fe200078e000a */
[----:B------:R-:W-:-:S03]  /*2aa0*/  ISETP.GT.AND P2, PT, R0, 0x8, P2 ;  /* 0x000000080000780c */ /* 0x000fc60001744270 */
[----:B-----5:R-:W-:Y:S01]  /*2ab0*/  HADD2.F32 R14, -RZ, R18.H0_H0 ;  /* 0x20000012ff0e7230 */ /* 0x020fe20000004100 */
[----:B------:R-:W-:Y:S01]  /*2ac0*/  IADD3 R6, P1, R6, R10, RZ ;  /* 0x0000000a06067210 */ /* 0x000fe20007f3e0ff */
[----:B------:R-:W-:-:S03]  /*2ad0*/  IMAD.IADD R93, R93, 0x1, R11 ;  /* 0x000000015d5d7824 */ /* 0x000fc600078e020b */
[----:B------:R-:W-:Y:S01]  /*2ae0*/  FMUL R14, R14, R75 ;  /* 0x0000004b0e0e7220 */ /* 0x000fe20000400000 */
[----:B------:R-:W-:-:S03]  /*2af0*/  IMAD.X R7, R93, 0x1, R7, P1 ;  /* 0x000000015d077824 */ /* 0x000fc600008e0607 */
[----:B------:R-:W-:Y:S01]  /*2b00*/  FFMA R25, R25, R74, R14 ;  /* 0x0000004a19197223 */ /* 0x000fe2000000000e */
[----:B------:R-:W-:-:S04]  /*2b10*/  LEA R14, P1, R6, R96, 0x1 ;  /* 0x00000060060e7211 */ /* 0x000fc800078208ff */
[----:B------:R-:W-:Y:S01]  /*2b20*/  LEA.HI.X R15, R6, R97, R7, 0x1, P1 ;  /* 0x00000061060f7211 */ /* 0x000fe200008f0c07 */
[----:B------:R-:W-:Y:S01]  /*2b30*/  @P3 IMAD.MOV.U32 R6, RZ, RZ, R8 ;  /* 0x000000ffff063224 */ /* 0x000fe200078e0008 */
[----:B------:R-:W-:Y:S01]  /*2b40*/  F2FP.F16.F32.PACK_AB R25, RZ, R25 ;  /* 0x00000019ff19723e */ /* 0x000fe200000000ff */
[----:B------:R-:W-:-:S05]  /*2b50*/  @P3 IMAD.MOV.U32 R7, RZ, RZ, R9 ;  /* 0x000000ffff073224 */ /* 0x000fca00078e0009 */
[----:B------:R1:W-:Y:S04]  /*2b60*/  @P3 STG.E.U16 desc[UR36][R6.64+0x2], R25 ;  /* 0x0000021906003986 */ /* 0x0003e8000c101524 */
[----:B------:R-:W2:Y:S01]  /*2b70*/  @P2 LDG.E.LTC128B.U16 R18, desc[UR36][R14.64] ;  /* 0x000000240e122981 */ /* 0x000ea2000c1e1520 */
[----:B------:R-:W-:Y:S01]  /*2b80*/  IADD3 R12, P1, P3, R78, R10, R12 ;  /* 0x0000000a4e0c7210 */ /* 0x000fe20007b3e00c */
[----:B------:R-:W-:Y:S01]  /*2b90*/  BSSY B1, `(.L_x_40) ;  /* 0x0000011000017945 */ /* 0x000fe20003800000 */
[----:B------:R-:W-:Y:S02]  /*2ba0*/  ISETP.GT.AND P0, PT, R0, 0x8, P0 ;  /* 0x000000080000780c */ /* 0x000fe40000704270 */
[----:B------:R-:W-:-:S03]  /*2bb0*/  IADD3.X R13, R79, R93, R13, P1, P3 ;  /* 0x0000005d4f0d7210 */ /* 0x000fc60000fe640d */
[----:B------:R-:W-:Y:S01]  /*2bc0*/  IMAD.WIDE.U32 R12, R19, R92, R12 ;  /* 0x0000005c130c7225 */ /* 0x000fe200078e000c */
[----:B------:R-:W-:-:S03]  /*2bd0*/  SHF.L.U64.HI R19, R80, 0x1, R81 ;  /* 0x0000000150137819 */ /* 0x000fc60000010251 */
[----:B------:R-:W-:Y:S01]  /*2be0*/  IMAD.IADD R13, R91, 0x1, R13 ;  /* 0x000000015b0d7824 */ /* 0x000fe200078e020d */
[----:B-1----:R-:W-:-:S04]  /*2bf0*/  LEA R6, P3, R12, R96, 0x1 ;  /* 0x000000600c067211 */ /* 0x002fc800078608ff */
[----:B------:R-:W-:Y:S01]  /*2c00*/  LEA.HI.X R7, R12, R97, R13, 0x1, P3 ;  /* 0x000000610c077211 */ /* 0x000fe200018f0c0d */
[----:B--2---:R-:W-:-:S05]  /*2c10*/  HADD2.F32 R10, -RZ, R18.H0_H0 ;  /* 0x20000012ff0a7230 */ /* 0x004fca0000004100 */
[----:B------:R-:W-:Y:S01]  /*2c20*/  FMUL R11, R10, R75 ;  /* 0x0000004b0a0b7220 */ /* 0x000fe20000400000 */
[----:B------:R-:W-:-:S03]  /*2c30*/  LEA R10, P1, R80, R8, 0x1 ;  /* 0x00000008500a7211 */ /* 0x000fc600078208ff */
[----:B------:R-:W-:-:S05]  /*2c40*/  FFMA R11, R26, R74, R11 ;  /* 0x0000004a1a0b7223 */ /* 0x000fca000000000b */
[----:B------:R-:W-:Y:S01]  /*2c50*/  F2FP.F16.F32.PACK_AB R14, RZ, R11 ;  /* 0x0000000bff0e723e */ /* 0x000fe200000000ff */
[----:B------:R-:W-:-:S05]  /*2c60*/  IMAD.X R11, R19, 0x1, R9, P1 ;  /* 0x00000001130b7824 */ /* 0x000fca00008e0609 */
[----:B------:R1:W-:Y:S01]  /*2c70*/  @P2 STG.E.U16 desc[UR36][R10.64], R14 ;  /* 0x0000000e0a002986 */ /* 0x0003e2000c101524 */
[----:B------:R-:W-:Y:S05]  /*2c80*/  @!P0 BRA `(.L_x_41) ;  /* 0x0000000000048947 */ /* 0x000fea0003800000 */
[----:B------:R2:W5:Y:S02]  /*2c90*/  LDG.E.LTC128B.U16 R18, desc[UR36][R6.64+0x2] ;  /* 0x0000022406127981 */ /* 0x000564000c1e1520 */
.L_x_41:
[----:B------:R-:W-:Y:S05]  /*2ca0*/  BSYNC B1 ;  /* 0x0000000000017941 */ /* 0x000fea0003800000 */
.L_x_40:
[----:B-----5:R-:W-:Y:S01]  /*2cb0*/  HADD2.F32 R12, -RZ, R18.H0_H0 ;  /* 0x20000012ff0c7230 */ /* 0x020fe20000004100 */
[----:B------:R-:W-:Y:S01]  /*2cc0*/  ISETP.GT.AND P1, PT, R3, 0x8, PT ;  /* 0x000000080300780c */ /* 0x000fe20003f24270 */
[----:B------:R-:W-:Y:S03]  /*2cd0*/  BSSY B1, `(.L_x_42) ;  /* 0x0000008000017945 */ /* 0x000fe60003800000 */
[----:B------:R-:W-:Y:S01]  /*2ce0*/  FMUL R12, R12, R75 ;  /* 0x0000004b0c0c7220 */ /* 0x000fe20000400000 */
[----:B------:R-:W-:-:S03]  /*2cf0*/  ISETP.GT.AND P2, PT, R0, RZ, P1 ;  /* 0x000000ff0000720c */ /* 0x000fc60000f44270 */
[----:B------:R-:W-:-:S05]  /*2d00*/  FFMA R12, R27, R74, R12 ;  /* 0x0000004a1b0c7223 */ /* 0x000fca000000000c */
[----:B------:R-:W-:-:S05]  /*2d10*/  F2FP.F16.F32.PACK_AB R12, RZ, R12 ;  /* 0x0000000cff0c723e */ /* 0x000fca00000000ff */
[----:B------:R3:W-:Y:S01]  /*2d20*/  @P0 STG.E.U16 desc[UR36][R10.64+0x2], R12 ;  /* 0x0000020c0a000986 */ /* 0x0007e2000c101524 */
[----:B------:R-:W-:Y:S05]  /*2d30*/  @!P2 BRA `(.L_x_43) ;  /* 0x000000000004a947 */ /* 0x000fea0003800000 */
[----:B------:R4:W5:Y:S02]  /*2d40*/  LDG.E.LTC128B.U16 R18, desc[UR36][R4.64+0x10] ;  /* 0x0000102404127981 */ /* 0x000964000c1e1520 */
.L_x_43:
[----:B------:R-:W-:Y:S05]  /*2d50*/  BSYNC B1 ;  /* 0x0000000000017941 */ /* 0x000fea0003800000 */
.L_x_42:
[----:B---3-5:R-:W-:Y:S01]  /*2d60*/  HADD2.F32 R12, -RZ, R18.H0_H0 ;  /* 0x20000012ff0c7230 */ /* 0x028fe20000004100 */
        /* <DEDUP_REMOVED lines=9> */
.L_x_45:
[----:B------:R-:W-:Y:S05]  /*2e00*/  BSYNC B1 ;  /* 0x0000000000017941 */ /* 0x000fea0003800000 */
.L_x_44:
[----:B-----5:R-:W-:Y:S01]  /*2e10*/  HADD2.F32 R12, -RZ, R18.H0_H0 ;  /* 0x20000012ff0c7230 */ /* 0x020fe20000004100 */
[----:B------:R-:W-:Y:S01]  /*2e20*/  ISETP.GT.AND P1, PT, R0, 0x8, P1 ;  /* 0x000000080000780c */ /* 0x000fe20000f24270 */
[----:B------:R-:W-:Y:S03]  /*2e30*/  BSSY B1, `(.L_x_46) ;  /* 0x0000007000017945 */ /* 0x000fe60003800000 */
[----:B------:R-:W-:-:S04]  /*2e40*/  FMUL R12, R12, R75 ;  /* 0x0000004b0c0c7220 */ /* 0x000fc80000400000 */
[----:B------:R-:W-:-:S05]  /*2e50*/  FFMA R12, R29, R74, R12 ;  /* 0x0000004a1d0c7223 */ /* 0x000fca000000000c */
[----:B------:R-:W-:-:S05]  /*2e60*/  F2FP.F16.F32.PACK_AB R12, RZ, R12 ;  /* 0x0000000cff0c723e */ /* 0x000fca00000000ff */
[----:B------:R0:W-:Y:S01]  /*2e70*/  @P3 STG.E.U16 desc[UR36][R8.64+0x12], R12 ;  /* 0x0000120c08003986 */ /* 0x0001e2000c101524 */
[----:B------:R-:W-:Y:S05]  /*2e80*/  @!P1 BRA `(.L_x_47) ;  /* 0x0000000000049947 */ /* 0x000fea0003800000 */
[----:B------:R0:W5:Y:S02]  /*2e90*/  LDG.E.LTC128B.U16 R18, desc[UR36][R6.64+0x10] ;  /* 0x0000102406127981 */ /* 0x000164000c1e1520 */
.L_x_47:
[----:B------:R-:W-:Y:S05]  /*2ea0*/  BSYNC B1 ;  /* 0x0000000000017941 */ /* 0x000fea0003800000 */
.L_x_46:
[----:B0----5:R-:W-:Y:S01]  /*2eb0*/  HADD2.F32 R12, -RZ, R18.H0_H0 ;  /* 0x20000012ff0c7230 */ /* 0x021fe20000004100 */
[----:B------:R-:W-:Y:S01]  /*2ec0*/  ISETP.GT.AND P0, PT, R0, 0x8, P0 ;  /* 0x000000080000780c */ /* 0x000fe20000704270 */
[----:B------:R-:W-:Y:S03]  /*2ed0*/  BSSY B1, `(.L_x_48) ;  /* 0x0000007000017945 */ /* 0x000fe60003800000 */
[----:B---3--:R-:W-:-:S04]  /*2ee0*/  FMUL R13, R12, R75 ;  /* 0x0000004b0c0d7220 */ /* 0x008fc80000400000 */
[----:B------:R-:W-:-:S05]  /*2ef0*/  FFMA R13, R30, R74, R13 ;  /* 0x0000004a1e0d7223 */ /* 0x000fca000000000d */
[----:B------:R-:W-:-:S05]  /*2f00*/  F2FP.F16.F32.PACK_AB R13, RZ, R13 ;  /* 0x0000000dff0d723e */ /* 0x000fca00000000ff */
[----:B------:R0:W-:Y:S01]  /*2f10*/  @P1 STG.E.U16 desc[UR36][R10.64+0x10], R13 ;  /* 0x0000100d0a001986 */ /* 0x0001e2000c101524 */
[----:B------:R-:W-:Y:S05]  /*2f20*/  @!P0 BRA `(.L_x_49) ;  /* 0x0000000000048947 */ /* 0x000fea0003800000 */
[----:B------:R3:W5:Y:S02]  /*2f30*/  LDG.E.LTC128B.U16 R18, desc[UR36][R6.64+0x12] ;  /* 0x0000122406127981 */ /* 0x000764000c1e1520 */
.L_x_49:
[----:B------:R-:W-:Y:S05]  /*2f40*/  BSYNC B1 ;  /* 0x0000000000017941 */ /* 0x000fea0003800000 */
.L_x_48:
        /* <DEDUP_REMOVED lines=10> */
.L_x_51:
[----:B------:R-:W-:Y:S05]  /*2ff0*/  BSYNC B1 ;  /* 0x0000000000017941 */ /* 0x000fea0003800000 */
.L_x_50:
[----:B0----5:R-:W-:Y:S01]  /*3000*/  HADD2.F32 R12, -RZ, R18.H0_H0 ;  /* 0x20000012ff0c7230 */ /* 0x021fe20000004100 */
        /* <DEDUP_REMOVED lines=9> */
.L_x_53:
[----:B------:R-:W-:Y:S05]  /*30a0*/  BSYNC B1 ;  /* 0x0000000000017941 */ /* 0x000fea0003800000 */
.L_x_52:
        /* <DEDUP_REMOVED lines=9> */
.L_x_55:
[----:B------:R-:W-:Y:S05]  /*3140*/  BSYNC B1 ;  /* 0x0000000000017941 */ /* 0x000fea0003800000 */
.L_x_54:
[----:B0----5:R-:W-:Y:S01]  /*3150*/  HADD2.F32 R12, -RZ, R18.H0_H0 ;  /* 0x20000012ff0c7230 */ /* 0x021fe20000004100 */
        /* <DEDUP_REMOVED lines=8> */
.L_x_57:
[----:B------:R-:W-:Y:S05]  /*31e0*/  BSYNC B1 ;  /* 0x0000000000017941 */ /* 0x000fea0003800000 */
.L_x_56:
        /* <DEDUP_REMOVED lines=10> */
.L_x_59:
[----:B------:R-:W-:Y:S05]  /*3290*/  BSYNC B1 ;  /* 0x0000000000017941 */ /* 0x000fea0003800000 */
.L_x_58:
        /* <DEDUP_REMOVED lines=10> */
.L_x_61:
[----:B------:R-:W-:Y:S05]  /*3340*/  BSYNC B1 ;  /* 0x0000000000017941 */ /* 0x000fea0003800000 */
.L_x_60:
        /* <DEDUP_REMOVED lines=9> */
.L_x_63:
[----:B------:R-:W-:Y:S05]  /*33e0*/  BSYNC B1 ;  /* 0x0000000000017941 */ /* 0x000fea0003800000 */
.L_x_62:
        /* <DEDUP_REMOVED lines=9> */
.L_x_65:
[----:B------:R-:W-:Y:S05]  /*3480*/  BSYNC B1 ;  /* 0x0000000000017941 */ /* 0x000fea0003800000 */
.L_x_64:
        /* <DEDUP_REMOVED lines=10> */
.L_x_67:
[----:B------:R-:W-:Y:S05]  /*3530*/  BSYNC B1 ;  /* 0x0000000000017941 */ /* 0x000fea0003800000 */
.L_x_66:
        /* <DEDUP_REMOVED lines=10> */
.L_x_69:
[----:B------:R-:W-:Y:S05]  /*35e0*/  BSYNC B1 ;  /* 0x0000000000017941 */ /* 0x000fea0003800000 */
.L_x_68:
        /* <DEDUP_REMOVED lines=9> */
.L_x_71:
[----:B------:R-:W-:Y:S05]  /*3680*/  BSYNC B1 ;  /* 0x0000000000017941 */ /* 0x000fea0003800000 */
.L_x_70:
        /* <DEDUP_REMOVED lines=9> */
.L_x_73:
[----:B------:R-:W-:Y:S05]  /*3720*/  BSYNC B1 ;  /* 0x0000000000017941 */ /* 0x000fea0003800000 */
.L_x_72:
        /* <DEDUP_REMOVED lines=10> */
.L_x_75:
[----:B------:R-:W-:Y:S05]  /*37d0*/  BSYNC B1 ;  /* 0x0000000000017941 */ /* 0x000fea0003800000 */
.L_x_74:
        /* <DEDUP_REMOVED lines=10> */
.L_x_77:
[----:B------:R-:W-:Y:S05]  /*3880*/  BSYNC B1 ;  /* 0x0000000000017941 */ /* 0x000fea0003800000 */
.L_x_76:
        /* <DEDUP_REMOVED lines=9> */
.L_x_79:
[----:B------:R-:W-:Y:S05]  /*3920*/  BSYNC B1 ;  /* 0x0000000000017941 */ /* 0x000fea0003800000 */
.L_x_78:
        /* <DEDUP_REMOVED lines=9> */
.L_x_81:
[----:B------:R-:W-:Y:S05]  /*39c0*/  BSYNC B1 ;  /* 0x0000000000017941 */ /* 0x000fea0003800000 */
.L_x_80:
        /* <DEDUP_REMOVED lines=10> */
.L_x_83:
[----:B------:R-:W-:Y:S05]  /*3a70*/  BSYNC B1 ;  /* 0x0000000000017941 */ /* 0x000fea0003800000 */
.L_x_82:
        /* <DEDUP_REMOVED lines=10> */
.L_x_85:
[----:B------:R-:W-:Y:S05]  /*3b20*/  BSYNC B1 ;  /* 0x0000000000017941 */ /* 0x000fea0003800000 */
.L_x_84:
        /* <DEDUP_REMOVED lines=9> */
.L_x_87:
[----:B------:R-:W-:Y:S05]  /*3bc0*/  BSYNC B1 ;  /* 0x0000000000017941 */ /* 0x000fea0003800000 */
.L_x_86:
        /* <DEDUP_REMOVED lines=9> */
.L_x_89:
[----:B------:R-:W-:Y:S05]  /*3c60*/  BSYNC B1 ;  /* 0x0000000000017941 */ /* 0x000fea0003800000 */
.L_x_88:
        /* <DEDUP_REMOVED lines=10> */
.L_x_91:
[----:B------:R-:W-:Y:S05]  /*3d10*/  BSYNC B1 ;  /* 0x0000000000017941 */ /* 0x000fea0003800000 */
.L_x_90:
        /* <DEDUP_REMOVED lines=10> */
.L_x_93:
[----:B------:R-:W-:Y:S05]  /*3dc0*/  BSYNC B1 ;  /* 0x0000000000017941 */ /* 0x000fea0003800000 */
.L_x_92:
        /* <DEDUP_REMOVED lines=9> */
.L_x_95:
[----:B------:R-:W-:Y:S05]  /*3e60*/  BSYNC B1 ;  /* 0x0000000000017941 */ /* 0x000fea0003800000 */
.L_x_94:
        /* <DEDUP_REMOVED lines=9> */
.L_x_97:
[----:B------:R-:W-:Y:S05]  /*3f00*/  BSYNC B1 ;  /* 0x0000000000017941 */ /* 0x000fea0003800000 */
.L_x_96:
        /* <DEDUP_REMOVED lines=10> */
.L_x_99:
[----:B------:R-:W-:Y:S05]  /*3fb0*/  BSYNC B1 ;  /* 0x0000000000017941 */ /* 0x000fea0003800000 */
.L_x_98:
        /* <DEDUP_REMOVED lines=10> */
.L_x_101:
[----:B------:R-:W-:Y:S05]  /*4060*/  BSYNC B1 ;  /* 0x0000000000017941 */ /* 0x000fea0003800000 */
.L_x_100:
        /* <DEDUP_REMOVED lines=9> */
.L_x_103:
[----:B------:R-:W-:Y:S05]  /*4100*/  BSYNC B1 ;  /* 0x0000000000017941 */ /* 0x000fea0003800000 */
.L_x_102:
        /* <DEDUP_REMOVED lines=9> */
.L_x_105:
[----:B------:R-:W-:Y:S05]  /*41a0*/  BSYNC B1 ;  /* 0x0000000000017941 */ /* 0x000fea0003800000 */
.L_x_104:
        /* <DEDUP_REMOVED lines=10> */
.L_x_107:
[----:B------:R-:W-:Y:S05]  /*4250*/  BSYNC B1 ;  /* 0x0000000000017941 */ /* 0x000fea0003800000 */
.L_x_106:
        /* <DEDUP_REMOVED lines=10> */
.L_x_109:
[----:B------:R-:W-:Y:S05]  /*4300*/  BSYNC B1 ;  /* 0x0000000000017941 */ /* 0x000fea0003800000 */
.L_x_108:
        /* <DEDUP_REMOVED lines=9> */
.L_x_111:
[----:B------:R-:W-:Y:S05]  /*43a0*/  BSYNC B1 ;  /* 0x0000000000017941 */ /* 0x000fea0003800000 */
.L_x_110:
        /* <DEDUP_REMOVED lines=9> */
.L_x_113:
[----:B------:R-:W-:Y:S05]  /*4440*/  BSYNC B1 ;  /* 0x0000000000017941 */ /* 0x000fea0003800000 */
.L_x_112:
        /* <DEDUP_REMOVED lines=10> */
.L_x_115:
[----:B------:R-:W-:Y:S05]  /*44f0*/  BSYNC B1 ;  /* 0x0000000000017941 */ /* 0x000fea0003800000 */
.L_x_114:
        /* <DEDUP_REMOVED lines=10> */
.L_x_117:
[----:B------:R-:W-:Y:S05]  /*45a0*/  BSYNC B1 ;  /* 0x0000000000017941 */ /* 0x000fea0003800000 */
.L_x_116:
        /* <DEDUP_REMOVED lines=9> */
.L_x_119:
[----:B------:R-:W-:Y:S05]  /*4640*/  BSYNC B1 ;  /* 0x0000000000017941 */ /* 0x000fea0003800000 */
.L_x_118:
        /* <DEDUP_REMOVED lines=9> */
.L_x_121:
[----:B------:R-:W-:Y:S05]  /*46e0*/  BSYNC B1 ;  /* 0x0000000000017941 */ /* 0x000fea0003800000 */
.L_x_120:
        /* <DEDUP_REMOVED lines=10> */
.L_x_123:
[----:B------:R-:W-:Y:S05]  /*4790*/  BSYNC B1 ;  /* 0x0000000000017941 */ /* 0x000fea0003800000 */
.L_x_122:
        /* <DEDUP_REMOVED lines=10> */
.L_x_125:
[----:B------:R-:W-:Y:S05]  /*4840*/  BSYNC B1 ;  /* 0x0000000000017941 */ /* 0x000fea0003800000 */
.L_x_124:
[----:B0---45:R-:W-:Y:S01]  /*4850*/  HADD2.F32 R4, -RZ, R18.H0_H0 ;  /* 0x20000012ff047230 */ /* 0x031fe20000004100 */
        /* <DEDUP_REMOVED lines=8> */
.L_x_127:
[----:B------:R-:W-:Y:S05]  /*48e0*/  BSYNC B1 ;  /* 0x0000000000017941 */ /* 0x000fea0003800000 */
.L_x_126:
[----:B0----5:R-:W-:Y:S01]  /*48f0*/  HADD2.F32 R4, -RZ, R18.H0_H0 ;  /* 0x20000012ff047230 */ /* 0x021fe20000004100 */
[----:B------:R-:W-:Y:S01]  /*4900*/  ISETP.GT.AND P0, PT, R0, 0x8, P0 ;  /* 0x000000080000780c */ /* 0x000fe20000704270 */
[----:B------:R-:W-:Y:S01]  /*4910*/  @P1 IMAD.MOV.U32 R5, RZ, RZ, R11 ;  /* 0x000000ffff051224 */ /* 0x000fe200078e000b */
[----:B------:R-:W-:Y:S02]  /*4920*/  BSSY B1, `(.L_x_128) ;  /* 0x0000008000017945 */ /* 0x000fe40003800000 */
[----:B------:R-:W-:Y:S01]  /*4930*/  FMUL R3, R4, R75 ;  /* 0x0000004b04037220 */ /* 0x000fe20000400000 */
[----:B------:R-:W-:-:S03]  /*4940*/  @P1 IMAD.MOV.U32 R4, RZ, RZ, R10 ;  /* 0x000000ffff041224 */ /* 0x000fc600078e000a */
[----:B------:R-:W-:-:S05]  /*4950*/  FFMA R3, R70, R74, R3 ;  /* 0x0000004a46037223 */ /* 0x000fca0000000003 */
[----:B------:R-:W-:-:S05]  /*4960*/  F2FP.F16.F32.PACK_AB R3, RZ, R3 ;  /* 0x00000003ff03723e */ /* 0x000fca00000000ff */
[----:B------:R0:W-:Y:S01]  /*4970*/  @P1 STG.E.U16 desc[UR36][R4.64+0xb0], R3 ;  /* 0x0000b00304001986 */ /* 0x0001e2000c101524 */
[----:B------:R-:W-:Y:S05]  /*4980*/  @!P0 BRA `(.L_x_129) ;  /* 0x0000000000048947 */ /* 0x000fea0003800000 */
[----:B------:R0:W5:Y:S02]  /*4990*/  LDG.E.LTC128B.U16 R18, desc[UR36][R6.64+0xb2] ;  /* 0x0000b22406127981 */ /* 0x000164000c1e1520 */
.L_x_129:
[----:B------:R-:W-:Y:S05]  /*49a0*/  BSYNC B1 ;  /* 0x0000000000017941 */ /* 0x000fea0003800000 */
.L_x_128:
[----:B------:R-:W-:Y:S05]  /*49b0*/  @!P0 BRA `(.L_x_130) ;  /* 0x0000000c00908947 */ /* 0x000fea0003800000 */
[----:B-----5:R-:W-:-:S05]  /*49c0*/  HADD2.F32 R18, -RZ, R18.H0_H0 ;  /* 0x20000012ff127230 */ /* 0x020fca0000004100 */
[----:B------:R-:W-:-:S04]  /*49d0*/  FMUL R18, R18, R75 ;  /* 0x0000004b12127220 */ /* 0x000fc80000400000 */
[----:B------:R-:W-:-:S05]  /*49e0*/  FFMA R18, R71, R74, R18 ;  /* 0x0000004a47127223 */ /* 0x000fca0000000012 */
[----:B------:R-:W-:-:S05]  /*49f0*/  F2FP.F16.F32.PACK_AB R18, RZ, R18 ;  /* 0x00000012ff12723e */ /* 0x000fca00000000ff */
[----:B------:R0:W-:Y:S01]  /*4a00*/  STG.E.U16 desc[UR36][R10.64+0xb2], R18 ;  /* 0x0000b2120a007986 */ /* 0x0001e2000c101524 */
[----:B------:R-:W-:Y:S05]  /*4a10*/  BRA `(.L_x_130) ;  /* 0x0000000c00787947 */ /* 0x000fea0003800000 */
.L_x_37:
[----:B------:R-:W-:Y:S01]  /*4a20*/  ISETP.GT.AND P3, PT, R3, 0x1, PT ;  /* 0x000000010300780c */ /* 0x000fe20003f64270 */
[----:B------:R-:W-:Y:S01]  /*4a30*/  ULDC.64 UR4, c[0x0][0x5c0] ;  /* 0x0001700000047ab9 */ /* 0x000fe20000000a00 */
[-C--:B------:R-:W-:Y:S01]  /*4a40*/  FMUL R24, R24, R74.reuse ;  /* 0x0000004a18187220 */ /* 0x080fe20000400000 */
[----:B------:R-:W-:Y:S01]  /*4a50*/  LEA R4, P4, R90, UR4, 0x1 ;  /* 0x000000045a047c11 */ /* 0x000fe2000f8808ff */
[-C--:B------:R-:W-:Y:S01]  /*4a60*/  FMUL R25, R25, R74.reuse ;  /* 0x0000004a19197220 */ /* 0x080fe20000400000 */
[----:B------:R-:W-:Y:S01]  /*4a70*/  ISETP.GT.AND P0, PT, R0, RZ, P3 ;  /* 0x000000ff0000720c */ /* 0x000fe20001f04270 */
[----:B------:R-:W-:Y:S01]  /*4a80*/  FMUL R26, R26, R74 ;  /* 0x0000004a1a1a7220 */ /* 0x000fe20000400000 */
[----:B------:R-:W-:Y:S01]  /*4a90*/  F2FP.F16.F32.PACK_AB R24, RZ, R24 ;  /* 0x00000018ff18723e */ /* 0x000fe200000000ff */
[-C--:B------:R-:W-:Y:S01]  /*4aa0*/  FMUL R27, R27, R74.reuse ;  /* 0x0000004a1b1b7220 */ /* 0x080fe20000400000 */
[----:B------:R-:W-:Y:S01]  /*4ab0*/  LEA.HI.X R5, R90, UR5, R99, 0x1, P4 ;  /* 0x000000055a057c11 */ /* 0x000fe2000a0f0c63 */
[-C--:B------:R-:W-:Y:S01]  /*4ac0*/  FMUL R28, R28, R74.reuse ;  /* 0x0000004a1c1c7220 */ /* 0x080fe20000400000 */
[----:B------:R-:W-:Y:S01]  /*4ad0*/  F2FP.F16.F32.PACK_AB R25, RZ, R25 ;  /* 0x00000019ff19723e */ /* 0x000fe200000000ff */
[-C--:B------:R-:W-:Y:S01]  /*4ae0*/  FMUL R29, R29, R74.reuse ;  /* 0x0000004a1d1d7220 */ /* 0x080fe20000400000 */
[----:B------:R-:W-:Y:S01]  /*4af0*/  ISETP.GT.AND P2, PT, R0, 0x8, P2 ;  /* 0x000000080000780c */ /* 0x000fe20001744270 */
[----:B------:R-:W-:Y:S01]  /*4b00*/  @P1 STG.E.U16 desc[UR36][R4.64], R24 ;  /* 0x0000001804001986 */ /* 0x000fe2000c101524 */
[----:B------:R-:W-:Y:S01]  /*4b10*/  ISETP.GT.AND P1, PT, R3, 0x8, PT ;  /* 0x000000080300780c */ /* 0x000fe20003f24270 */
[----:B------:R-:W-:Y:S01]  /*4b20*/  FMUL R30, R30, R74 ;  /* 0x0000004a1e1e7220 */ /* 0x000fe20000400000 */
[C---:B------:R-:W-:Y:S01]  /*4b30*/  SHF.L.U64.HI R7, R80.reuse, 0x1, R81 ;  /* 0x0000000150077819 */ /* 0x040fe20000010251 */
[----:B------:R-:W-:Y:S01]  /*4b40*/  @P0 STG.E.U16 desc[UR36][R4.64+0x2], R25 ;  /* 0x0000021904000986 */ /* 0x000fe2000c101524 */
[----:B------:R-:W-:Y:S01]  /*4b50*/  LEA R6, P5, R80, R4, 0x1 ;  /* 0x0000000450067211 */ /* 0x000fe200078a08ff */
[-C--:B------:R-:W-:Y:S01]  /*4b60*/  FMUL R31, R31, R74.reuse ;  /* 0x0000004a1f1f7220 */ /* 0x080fe20000400000 */
[----:B------:R-:W-:Y:S01]  /*4b70*/  ISETP.GT.AND P3, PT, R0, 0x8, P3 ;  /* 0x000000080000780c */ /* 0x000fe20001f64270 */
[-C--:B------:R-:W-:Y:S01]  /*4b80*/  FMUL R32, R32, R74.reuse ;  /* 0x0000004a20207220 */ /* 0x080fe20000400000 */
[----:B------:R-:W-:Y:S01]  /*4b90*/  ISETP.GT.AND P0, PT, R3, 0x9, PT ;  /* 0x000000090300780c */ /* 0x000fe20003f04270 */
[----:B------:R-:W-:Y:S01]  /*4ba0*/  IMAD.X R7, R7, 0x1, R5, P5 ;  /* 0x0000000107077824 */ /* 0x000fe200028e0605 */
[----:B------:R-:W-:Y:S01]  /*4bb0*/  ISETP.GT.AND P4, PT, R0, RZ, P1 ;  /* 0x000000ff0000720c */ /* 0x000fe20000f84270 */
[----:B------:R-:W-:Y:S01]  /*4bc0*/  FMUL R33, R33, R74 ;  /* 0x0000004a21217220 */ /* 0x000fe20000400000 */
[----:B------:R-:W-:Y:S01]  /*4bd0*/  F2FP.F16.F32.PACK_AB R26, RZ, R26 ;  /* 0x0000001aff1a723e */ /* 0x000fe200000000ff */
[-C--:B------:R-:W-:Y:S01]  /*4be0*/  FMUL R34, R34, R74.reuse ;  /* 0x0000004a22227220 */ /* 0x080fe20000400000 */
[----:B------:R-:W-:Y:S01]  /*4bf0*/  ISETP.GT.AND P5, PT, R0, RZ, P0 ;  /* 0x000000ff0000720c */ /* 0x000fe200007a4270 */
[----:B------:R-:W-:Y:S01]  /*4c00*/  FMUL R35, R35, R74 ;  /* 0x0000004a23237220 */ /* 0x000fe20000400000 */
[----:B------:R-:W-:Y:S01]  /*4c10*/  F2FP.F16.F32.PACK_AB R27, RZ, R27 ;  /* 0x0000001bff1b723e */ /* 0x000fe200000000ff */
[----:B------:R-:W-:Y:S01]  /*4c20*/  @P2 STG.E.U16 desc[UR36][R6.64], R26 ;  /* 0x0000001a06002986 */ /* 0x000fe2000c101524 */
[----:B------:R-:W-:Y:S01]  /*4c30*/  F2FP.F16.F32.PACK_AB R28, RZ, R28 ;  /* 0x0000001cff1c723e */ /* 0x000fe200000000ff */
[-C--:B------:R-:W-:Y:S01]  /*4c40*/  FMUL R36, R36, R74.reuse ;  /* 0x0000004a24247220 */ /* 0x080fe20000400000 */
[C---:B------:R-:W-:Y:S01]  /*4c50*/  ISETP.GT.AND P2, PT, R0.reuse, 0x8, P1 ;  /* 0x000000080000780c */ /* 0x040fe20000f44270 */
[----:B------:R-:W-:Y:S01]  /*4c60*/  @P3 STG.E.U16 desc[UR36][R6.64+0x2], R27 ;  /* 0x0000021b06003986 */ /* 0x000fe2000c101524 */
[----:B------:R-:W-:Y:S01]  /*4c70*/  ISETP.GT.AND P1, PT, R3, 0x10, PT ;  /* 0x000000100300780c */ /* 0x000fe20003f24270 */
[-C--:B------:R-:W-:Y:S01]  /*4c80*/  FMUL R37, R37, R74.reuse ;  /* 0x0000004a25257220 */ /* 0x080fe20000400000 */
[----:B------:R-:W-:Y:S01]  /*4c90*/  F2FP.F16.F32.PACK_AB R29, RZ, R29 ;  /* 0x0000001dff1d723e */ /* 0x000fe200000000ff */
[----:B------:R-:W-:Y:S01]  /*4ca0*/  @P4 STG.E.U16 desc[UR36][R4.64+0x10], R28 ;  /* 0x0000101c04004986 */ /* 0x000fe2000c101524 */
[----:B------:R-:W-:Y:S01]  /*4cb0*/  ISETP.GT.AND P3, PT, R0, 0x8, P0 ;  /* 0x000000080000780c */ /* 0x000fe20000764270 */
[-C--:B------:R-:W-:Y:S01]  /*4cc0*/  FMUL R38, R38, R74.reuse ;  /* 0x0000004a26267220 */ /* 0x080fe20000400000 */
[----:B------:R-:W-:Y:S01]  /*4cd0*/  ISETP.GT.AND P0, PT, R3, 0x11, PT ;  /* 0x000000110300780c */ /* 0x000fe20003f04270 */
[----:B------:R-:W-:Y:S01]  /*4ce0*/  @P5 STG.E.U16 desc[UR36][R4.64+0x12], R29 ;  /* 0x0000121d04005986 */ /* 0x000fe2000c101524 */
        /* <DEDUP_REMOVED lines=108> */
[----:B------:R-:W-:-:S02]  /*53b0*/  F2FP.F16.F32.PACK_AB R52, RZ, R52 ;  /* 0x00000034ff34723e */ /* 0x000fc400000000ff */
[C---:B------:R-:W-:Y:S01]  /*53c0*/  ISETP.GT.AND P2, PT, R0.reuse, 0x8, P1 ;  /* 0x000000080000780c */ /* 0x040fe20000f44270 */
[----:B------:R-:W-:Y:S01]  /*53d0*/  @P3 STG.E.U16 desc[UR36][R6.64+0x62], R51 ;  /* 0x0000623306003986 */ /* 0x000fe2000c101524 */
[C---:B------:R-:W-:Y:S02]  /*53e0*/  ISETP.GT.AND P1, PT, R3.reuse, 0x40, PT ;  /* 0x000000400300780c */ /* 0x040fe40003f24270 */
[----:B------:R-:W-:Y:S01]  /*53f0*/  F2FP.F16.F32.PACK_AB R53, RZ, R53 ;  /* 0x00000035ff35723e */ /* 0x000fe200000000ff */
[----:B------:R-:W-:Y:S01]  /*5400*/  @P4 STG.E.U16 desc[UR36][R4.64+0x70], R52 ;  /* 0x0000703404004986 */ /* 0x000fe2000c101524 */
[C---:B------:R-:W-:Y:S02]  /*5410*/  ISETP.GT.AND P3, PT, R0.reuse, 0x8, P0 ;  /* 0x000000080000780c */ /* 0x040fe40000764270 */
[----:B------:R-:W-:Y:S01]  /*5420*/  ISETP.GT.AND P0, PT, R3, 0x41, PT ;  /* 0x000000410300780c */ /* 0x000fe20003f04270 */
[----:B------:R-:W-:Y:S01]  /*5430*/  @P5 STG.E.U16 desc[UR36][R4.64+0x72], R53 ;  /* 0x0000723504005986 */ /* 0x000fe2000c101524 */
[----:B------:R-:W-:-:S02]  /*5440*/  ISETP.GT.AND P4, PT, R0, RZ, P1 ;  /* 0x000000ff0000720c */ /* 0x000fc40000f84270 */
[C---:B------:R-:W-:Y:S02]  /*5450*/  ISETP.GT.AND P5, PT, R0.reuse, RZ, P0 ;  /* 0x000000ff0000720c */ /* 0x040fe400007a4270 */
[----:B------:R-:W-:Y:S02]  /*5460*/  F2FP.F16.F32.PACK_AB R54, RZ, R54 ;  /* 0x00000036ff36723e */ /* 0x000fe400000000ff */
[----:B------:R-:W-:Y:S02]  /*5470*/  F2FP.F16.F32.PACK_AB R55, RZ, R55 ;  /* 0x00000037ff37723e */ /* 0x000fe400000000ff */
[----:B------:R-:W-:Y:S01]  /*5480*/  F2FP.F16.F32.PACK_AB R56, RZ, R56 ;  /* 0x00000038ff38723e */ /* 0x000fe200000000ff */
[----:B------:R-:W-:Y:S01]  /*5490*/  @P2 STG.E.U16 desc[UR36][R6.64+0x70], R54 ;  /* 0x0000703606002986 */ /* 0x000fe2000c101524 */
[----:B------:R-:W-:Y:S02]  /*54a0*/  F2FP.F16.F32.PACK_AB R57, RZ, R57 ;  /* 0x00000039ff39723e */ /* 0x000fe400000000ff */
[C---:B------:R-:W-:Y:S01]  /*54b0*/  ISETP.GT.AND P1, PT, R0.reuse, 0x8, P1 ;  /* 0x000000080000780c */ /* 0x040fe20000f24270 */
[----:B------:R-:W-:Y:S01]  /*54c0*/  @P3 STG.E.U16 desc[UR36][R6.64+0x72], R55 ;  /* 0x0000723706003986 */ /* 0x000fe2000c101524 */
[----:B------:R-:W-:-:S02]  /*54d0*/  ISETP.GT.AND P2, PT, R0, 0x8, P0 ;  /* 0x000000080000780c */ /* 0x000fc40000744270 */
[----:B------:R-:W-:Y:S01]  /*54e0*/  F2FP.F16.F32.PACK_AB R58, RZ, R58 ;  /* 0x0000003aff3a723e */ /* 0x000fe200000000ff */
[----:B------:R-:W-:Y:S01]  /*54f0*/  @P4 STG.E.U16 desc[UR36][R4.64+0x80], R56 ;  /* 0x0000803804004986 */ /* 0x000fe2000c101524 */
[C---:B------:R-:W-:Y:S02]  /*5500*/  ISETP.GT.AND P4, PT, R3.reuse, 0x48, PT ;  /* 0x000000480300780c */ /* 0x040fe40003f84270 */
[----:B------:R-:W-:Y:S01]  /*5510*/  ISETP.GT.AND P0, PT, R3, 0x49, PT ;  /* 0x000000490300780c */ /* 0x000fe20003f04270 */
[----:B------:R-:W-:Y:S01]  /*5520*/  @P5 STG.E.U16 desc[UR36][R4.64+0x82], R57 ;  /* 0x0000823904005986 */ /* 0x000fe2000c101524 */
[----:B------:R-:W-:Y:S02]  /*5530*/  ISETP.GT.AND P5, PT, R0, RZ, P4 ;  /* 0x000000ff0000720c */ /* 0x000fe400027a4270 */
[----:B------:R-:W-:Y:S01]  /*5540*/  F2FP.F16.F32.PACK_AB R59, RZ, R59 ;  /* 0x0000003bff3b723e */ /* 0x000fe200000000ff */
[----:B------:R-:W-:Y:S01]  /*5550*/  @P1 STG.E.U16 desc[UR36][R6.64+0x80], R58 ;  /* 0x0000803a06001986 */ /* 0x000fe2000c101524 */
[----:B------:R-:W-:-:S02]  /*5560*/  F2FP.F16.F32.PACK_AB R60, RZ, R60 ;  /* 0x0000003cff3c723e */ /* 0x000fc400000000ff */
[C---:B------:R-:W-:Y:S01]  /*5570*/  ISETP.GT.AND P3, PT, R0.reuse, RZ, P0 ;  /* 0x000000ff0000720c */ /* 0x040fe20000764270 */
[----:B------:R-:W-:Y:S01]  /*5580*/  @P2 STG.E.U16 desc[UR36][R6.64+0x82], R59 ;  /* 0x0000823b06002986 */ /* 0x000fe2000c101524 */
[C---:B------:R-:W-:Y:S02]  /*5590*/  ISETP.GT.AND P4, PT, R0.reuse, 0x8, P4 ;  /* 0x000000080000780c */ /* 0x040fe40002784270 */
[----:B------:R-:W-:Y:S02]  /*55a0*/  F2FP.F16.F32.PACK_AB R61, RZ, R61 ;  /* 0x0000003dff3d723e */ /* 0x000fe400000000ff */
[----:B------:R-:W-:Y:S01]  /*55b0*/  F2FP.F16.F32.PACK_AB R62, RZ, R62 ;  /* 0x0000003eff3e723e */ /* 0x000fe200000000ff */
[----:B------:R-:W-:Y:S01]  /*55c0*/  @P5 STG.E.U16 desc[UR36][R4.64+0x90], R60 ;  /* 0x0000903c04005986 */ /* 0x000fe2000c101524 */
[----:B------:R-:W-:Y:S02]  /*55d0*/  ISETP.GT.AND P5, PT, R0, 0x8, P0 ;  /* 0x000000080000780c */ /* 0x000fe400007a4270 */
[----:B------:R-:W-:-:S02]  /*55e0*/  F2FP.F16.F32.PACK_AB R63, RZ, R63 ;  /* 0x0000003fff3f723e */ /* 0x000fc400000000ff */
[C---:B------:R-:W-:Y:S01]  /*55f0*/  ISETP.GT.AND P2, PT, R3.reuse, 0x51, PT ;  /* 0x000000510300780c */ /* 0x040fe20003f44270 */
[----:B------:R-:W-:Y:S01]  /*5600*/  @P3 STG.E.U16 desc[UR36][R4.64+0x92], R61 ;  /* 0x0000923d04003986 */ /* 0x000fe2000c101524 */
[----:B------:R-:W-:Y:S02]  /*5610*/  ISETP.GT.AND P3, PT, R3, 0x50, PT ;  /* 0x000000500300780c */ /* 0x000fe40003f64270 */
[----:B------:R-:W-:Y:S01]  /*5620*/  F2FP.F16.F32.PACK_AB R64, RZ, R64 ;  /* 0x00000040ff40723e */ /* 0x000fe200000000ff */
[----:B------:R-:W-:Y:S01]  /*5630*/  @P4 STG.E.U16 desc[UR36][R6.64+0x90], R62 ;  /* 0x0000903e06004986 */ /* 0x000fe2000c101524 */
[C---:B------:R-:W-:Y:S02]  /*5640*/  ISETP.GT.AND P4, PT, R0.reuse, RZ, P2 ;  /* 0x000000ff0000720c */ /* 0x040fe40001784270 */
[----:B------:R-:W-:Y:S01]  /*5650*/  F2FP.F16.F32.PACK_AB R65, RZ, R65 ;  /* 0x00000041ff41723e */ /* 0x000fe200000000ff */
[----:B------:R-:W-:Y:S01]  /*5660*/  @P5 STG.E.U16 desc[UR36][R6.64+0x92], R63 ;  /* 0x0000923f06005986 */ /* 0x000fe2000c101524 */
[----:B------:R-:W-:-:S02]  /*5670*/  ISETP.GT.AND P5, PT, R0, RZ, P3 ;  /* 0x000000ff0000720c */ /* 0x000fc40001fa4270 */
[C---:B------:R-:W-:Y:S02]  /*5680*/  ISETP.GT.AND P1, PT, R3.reuse, 0x58, PT ;  /* 0x000000580300780c */ /* 0x040fe40003f24270 */
[----:B------:R-:W-:Y:S02]  /*5690*/  ISETP.GT.AND P0, PT, R3, 0x59, PT ;  /* 0x000000590300780c */ /* 0x000fe40003f04270 */
[C---:B------:R-:W-:Y:S02]  /*56a0*/  ISETP.GT.AND P3, PT, R0.reuse, 0x8, P3 ;  /* 0x000000080000780c */ /* 0x040fe40001f64270 */
[C---:B------:R-:W-:Y:S02]  /*56b0*/  ISETP.GT.AND P2, PT, R0.reuse, 0x8, P2 ;  /* 0x000000080000780c */ /* 0x040fe40001744270 */
[----:B------:R-:W-:Y:S02]  /*56c0*/  F2FP.F16.F32.PACK_AB R66, RZ, R66 ;  /* 0x00000042ff42723e */ /* 0x000fe400000000ff */
[----:B------:R-:W-:Y:S01]  /*56d0*/  F2FP.F16.F32.PACK_AB R67, RZ, R67 ;  /* 0x00000043ff43723e */ /* 0x000fe200000000ff */
[----:B------:R-:W-:Y:S01]  /*56e0*/  @P5 STG.E.U16 desc[UR36][R4.64+0xa0], R64 ;  /* 0x0000a04004005986 */ /* 0x000fe2000c101524 */
[----:B------:R-:W-:-:S02]  /*56f0*/  ISETP.GT.AND P5, PT, R0, RZ, P0 ;  /* 0x000000ff0000720c */ /* 0x000fc400007a4270 */
[C---:B------:R-:W-:Y:S01]  /*5700*/  ISETP.GT.AND P0, PT, R0.reuse, 0x8, P0 ;  /* 0x000000080000780c */ /* 0x040fe20000704270 */
[----:B------:R-:W-:Y:S01]  /*5710*/  @P4 STG.E.U16 desc[UR36][R4.64+0xa2], R65 ;  /* 0x0000a24104004986 */ /* 0x000fe2000c101524 */
[C---:B------:R-:W-:Y:S02]  /*5720*/  ISETP.GT.AND P4, PT, R0.reuse, RZ, P1 ;  /* 0x000000ff0000720c */ /* 0x040fe40000f84270 */
[----:B------:R-:W-:Y:S01]  /*5730*/  ISETP.GT.AND P1, PT, R0, 0x8, P1 ;  /* 0x000000080000780c */ /* 0x000fe20000f24270 */
[----:B------:R-:W-:Y:S01]  /*5740*/  @P3 STG.E.U16 desc[UR36][R6.64+0xa0], R66 ;  /* 0x0000a04206003986 */ /* 0x000fe2000c101524 */
[----:B------:R-:W-:Y:S02]  /*5750*/  F2FP.F16.F32.PACK_AB R68, RZ, R68 ;  /* 0x00000044ff44723e */ /* 0x000fe400000000ff */
[----:B------:R-:W-:Y:S01]  /*5760*/  F2FP.F16.F32.PACK_AB R69, RZ, R69 ;  /* 0x00000045ff45723e */ /* 0x000fe200000000ff */
[----:B------:R-:W-:Y:S01]  /*5770*/  @P2 STG.E.U16 desc[UR36][R6.64+0xa2], R67 ;  /* 0x0000a24306002986 */ /* 0x000fe2000c101524 */
[----:B------:R-:W-:-:S02]  /*5780*/  F2FP.F16.F32.PACK_AB R70, RZ, R70 ;  /* 0x00000046ff46723e */ /* 0x000fc400000000ff */
[----:B------:R-:W-:-:S03]  /*5790*/  F2FP.F16.F32.PACK_AB R71, RZ, R71 ;  /* 0x00000047ff47723e */ /* 0x000fc600000000ff */
[----:B------:R-:W-:Y:S04]  /*57a0*/  @P4 STG.E.U16 desc[UR36][R4.64+0xb0], R68 ;  /* 0x0000b04404004986 */ /* 0x000fe8000c101524 */
[----:B------:R0:W-:Y:S02]  /*57b0*/  @P5 STG.E.U16 desc[UR36][R4.64+0xb2], R69 ;  /* 0x0000b24504005986 */ /* 0x0001e4000c101524 */
[----:B0-----:R-:W-:Y:S02]  /*57c0*/  @P1 IMAD.MOV.U32 R4, RZ, RZ, R6 ;  /* 0x000000ffff041224 */ /* 0x001fe400078e0006 */
[----:B------:R-:W-:-:S05]  /*57d0*/  @P1 IMAD.MOV.U32 R5, RZ, RZ, R7 ;  /* 0x000000ffff051224 */ /* 0x000fca00078e0007 */
[----:B------:R0:W-:Y:S04]  /*57e0*/  @P1 STG.E.U16 desc[UR36][R4.64+0xb0], R70 ;  /* 0x0000b04604001986 */ /* 0x0001e8000c101524 */
[----:B------:R0:W-:Y:S02]  /*57f0*/  @P0 STG.E.U16 desc[UR36][R6.64+0xb2], R71 ;  /* 0x0000b24706000986 */ /* 0x0001e4000c101524 */
.L_x_130:
[----:B------:R-:W-:Y:S05]  /*5800*/  BSYNC B0 ;  /* 0x0000000000007941 */ /* 0x000fea0003800000 */
.L_x_36:
[----:B0-----:R-:W2:Y:S01]  /*5810*/  LDL.64 R4, [R1] ;  /* 0x0000000001047983 */ /* 0x001ea20000100a00 */
[----:B------:R-:W-:Y:S01]  /*5820*/  ULDC.64 UR4, c[0x0][0x650] ;  /* 0x0001940000047ab9 */ /* 0x000fe20000000a00 */
[----:B------:R-:W-:Y:S02]  /*5830*/  IMAD.U32 R0, RZ, RZ, UR44 ;  /* 0x0000002cff007e24 */ /* 0x000fe4000f8e00ff */
[----:B------:R-:W-:Y:S02]  /*5840*/  IMAD.MOV.U32 R22, RZ, RZ, -0x1 ;  /* 0xffffffffff167424 */ /* 0x000fe400078e00ff */
[----:B------:R0:W-:Y:S01]  /*5850*/  SYNCS.ARRIVE.TRANS64.A1T0 RZ, [R0+UR48], RZ ;  /* 0x000000ff00ff79a7 */ /* 0x0001e20008100030 */
[----:B-----5:R-:W-:Y:S02]  /*5860*/  IMAD.MOV.U32 R18, RZ, RZ, -0x1 ;  /* 0xffffffffff127424 */ /* 0x020fe400078e00ff */
[----:B------:R-:W-:Y:S01]  /*5870*/  IMAD.MOV.U32 R19, RZ, RZ, -0x1 ;  /* 0xffffffffff137424 */ /* 0x000fe200078e00ff */
[----:B0-----:R-:W-:-:S02]  /*5880*/  PRMT R0, RZ, 0x7610, R0 ;  /* 0x00007610ff007816 */ /* 0x001fc40000000000 */
[----:B--2---:R-:W-:-:S05]  /*5890*/  LEA R16, P0, R4, R16, 0x1 ;  /* 0x0000001004107211 */ /* 0x004fca00078008ff */
[----:B------:R-:W-:Y:S01]  /*58a0*/  IMAD.X R17, R84, 0x1, R17, P0 ;  /* 0x0000000154117824 */ /* 0x000fe200000e0611 */
[----:B------:R-:W-:-:S04]  /*58b0*/  ISETP.GE.U32.AND P0, PT, R16, UR4, PT ;  /* 0x0000000410007c0c */ /* 0x000fc8000bf06070 */
[----:B------:R-:W-:-:S13]  /*58c0*/  ISETP.GE.U32.AND.EX P0, PT, R17, UR5, PT, P0 ;  /* 0x0000000511007c0c */ /* 0x000fda000bf06100 */
[----:B------:R-:W-:Y:S05]  /*58d0*/  @P0 BRA `(.L_x_131) ;  /* 0x00000004004c0947 */ /* 0x000fea0003800000 */
[----:B-1----:R-:W0:Y:S01]  /*58e0*/  LDC.64 R10, c[0x0][0x628] ;  /* 0x00018a00ff0a7b82 */ /* 0x002e220000000a00 */
[----:B------:R-:W1:Y:S01]  /*58f0*/  S2R R12, SR_CTAID.X ;  /* 0x00000000000c7919 */ /* 0x000e620000002500 */
[----:B------:R-:W-:Y:S02]  /*5900*/  IMAD.MOV.U32 R8, RZ, RZ, R16 ;  /* 0x000000ffff087224 */ /* 0x000fe400078e0010 */
[----:B------:R-:W-:Y:S01]  /*5910*/  IMAD.MOV.U32 R9, RZ, RZ, R17 ;  /* 0x000000ffff097224 */ /* 0x000fe200078e0011 */
[----:B------:R-:W2:Y:S03]  /*5920*/  S2R R18, SR_CTAID.Y ;  /* 0x0000000000127919 */ /* 0x000ea60000002600 */
[----:B------:R-:W1:Y:S08]  /*5930*/  LDC R0, c[0x0][0x630] ;  /* 0x00018c00ff007b82 */ /* 0x000e700000000800 */
[----:B------:R-:W1:Y:S01]  /*5940*/  LDC.64 R14, c[0x0][0x620] ;  /* 0x00018800ff0e7b82 */ /* 0x000e620000000a00 */
[----:B0-----:R-:W-:-:S04]  /*5950*/  ISETP.NE.U32.AND P0, PT, R10, RZ, PT ;  /* 0x000000ff0a00720c */ /* 0x001fc80003f05070 */
[----:B------:R-:W-:-:S13]  /*5960*/  ISETP.NE.AND.EX P0, PT, R11, RZ, PT, P0 ;  /* 0x000000ff0b00720c */ /* 0x000fda0003f05300 */
[----:B-12---:R-:W-:Y:S05]  /*5970*/  @!P0 BRA `(.L_x_132) ;  /* 0x0000000000288947 */ /* 0x006fea0003800000 */
[----:B------:R-:W0:Y:S02]  /*5980*/  LDC R3, c[0x0][0x634] ;  /* 0x00018d00ff037b82 */ /* 0x000e240000000800 */
[----:B0-----:R-:W-:-:S05]  /*5990*/  IADD3 R3, P0, R16, R3, RZ ;  /* 0x0000000310037210 */ /* 0x001fca0007f1e0ff */
[----:B------:R-:W-:-:S04]  /*59a0*/  IMAD.X R13, RZ, RZ, R17, P0 ;  /* 0x000000ffff0d7224 */ /* 0x000fc800000e0611 */
[----:B------:R-:W-:-:S04]  /*59b0*/  IMAD.WIDE.U32 R4, R13, R10, RZ ;  /* 0x0000000a0d047225 */ /* 0x000fc800078e00ff */
[----:B---34-:R-:W-:-:S04]  /*59c0*/  IMAD.WIDE.U32 R6, P0, R3, R11, R4 ;  /* 0x0000000b03067225 */ /* 0x018fc80007800004 */
[----:B------:R-:W-:-:S04]  /*59d0*/  IMAD.WIDE.U32 R4, R3, R10, RZ ;  /* 0x0000000a03047225 */ /* 0x000fc800078e00ff */
[----:B------:R-:W-:Y:S01]  /*59e0*/  IMAD.X R9, RZ, RZ, RZ, P0 ;  /* 0x000000ffff097224 */ /* 0x000fe200000e06ff */
[----:B------:R-:W-:Y:S01]  /*59f0*/  IADD3 RZ, P0, R5, R6, RZ ;  /* 0x0000000605ff7210 */ /* 0x000fe20007f1e0ff */
[----:B------:R-:W-:-:S04]  /*5a00*/  IMAD.MOV.U32 R8, RZ, RZ, R7 ;  /* 0x000000ffff087224 */ /* 0x000fc800078e0007 */
[----:B------:R-:W-:-:S08]  /*5a10*/  IMAD.WIDE.U32.X R8, R13, R11, R8, P0 ;  /* 0x0000000b0d087225 */ /* 0x000fd000000e0408 */
.L_x_132:
[-CC-:B------:R-:W-:Y:S01]  /*5a20*/  SHF.R.U64 R19, R8, R0.reuse, R9.reuse ;  /* 0x0000000008137219 */ /* 0x180fe20000001209 */
[----:B------:R-:W0:Y:S01]  /*5a30*/  LDC.64 R24, c[0x0][0x640] ;  /* 0x00019000ff187b82 */ /* 0x000e220000000a00 */
[----:B------:R-:W-:Y:S01]  /*5a40*/  SHF.R.U32.HI R0, RZ, R0, R9 ;  /* 0x00000000ff007219 */ /* 0x000fe20000011609 */
[----:B------:R-:W-:Y:S01]  /*5a50*/  ULDC UR4, c[0x0][0x150] ;  /* 0x0000540000047ab9 */ /* 0x000fe20000000800 */
[----:B------:R-:W-:Y:S02]  /*5a60*/  IADD3 R3, P0, RZ, -R19, RZ ;  /* 0x80000013ff037210 */ /* 0x000fe40007f1e0ff */
[----:B---34-:R-:W-:-:S03]  /*5a70*/  I2FP.F32.U32 R7, R12 ;  /* 0x0000000c00077245 */ /* 0x018fc60000201000 */
[----:B------:R-:W1:Y:S01]  /*5a80*/  LDC R6, c[0x0][0x618] ;  /* 0x00018600ff067b82 */ /* 0x000e620000000800 */
[----:B------:R-:W-:Y:S02]  /*5a90*/  IMAD.X R5, RZ, RZ, ~R0, P0 ;  /* 0x000000ffff057224 */ /* 0x000fe400000e0e00 */
[----:B------:R-:W-:Y:S01]  /*5aa0*/  FMUL R7, R7, UR4 ;  /* 0x0000000407077c20 */ /* 0x000fe20008400000 */
[----:B------:R-:W-:Y:S01]  /*5ab0*/  ULDC UR4, c[0x0][0x154] ;  /* 0x0000550000047ab9 */ /* 0x000fe20000000800 */
[-C--:B------:R-:W-:Y:S02]  /*5ac0*/  IMAD R0, R5, R14.reuse, RZ ;  /* 0x0000000e05007224 */ /* 0x080fe400078e02ff */
[C---:B------:R-:W-:Y:S01]  /*5ad0*/  IMAD.WIDE.U32 R4, R3.reuse, R14, R16 ;  /* 0x0000000e03047225 */ /* 0x040fe200078e0010 */
[----:B------:R-:W2:Y:S01]  /*5ae0*/  LDC R8, c[0x0][0x608] ;  /* 0x00018200ff087b82 */ /* 0x000ea20000000800 */
[----:B------:R-:W3:Y:S02]  /*5af0*/  F2I.U32.TRUNC.NTZ R7, R7 ;  /* 0x0000000700077305 */ /* 0x000ee4000020f000 */
[----:B------:R-:W-:Y:S01]  /*5b00*/  IMAD R3, R3, R15, R0 ;  /* 0x0000000f03037224 */ /* 0x000fe200078e0200 */
[----:B------:R-:W-:-:S03]  /*5b10*/  I2FP.F32.U32 R0, R18 ;  /* 0x0000001200007245 */ /* 0x000fc60000201000 */
[----:B------:R-:W-:Y:S01]  /*5b20*/  IMAD.IADD R3, R5, 0x1, R3 ;  /* 0x0000000105037824 */ /* 0x000fe200078e0203 */
[----:B------:R-:W4:Y:S01]  /*5b30*/  LDC R11, c[0x0][0x658] ;  /* 0x00019600ff0b7b82 */ /* 0x000f220000000800 */
[----:B0-----:R-:W-:-:S04]  /*5b40*/  ISETP.NE.U32.AND P0, PT, R24, RZ, PT ;  /* 0x000000ff1800720c */ /* 0x001fc80003f05070 */
[----:B------:R-:W-:-:S03]  /*5b50*/  ISETP.NE.AND.EX P0, PT, R25, RZ, PT, P0 ;  /* 0x000000ff1900720c */ /* 0x000fc60003f05300 */
[----:B------:R-:W0:Y:S01]  /*5b60*/  LDC R9, c[0x0][0x144] ;  /* 0x00005100ff097b82 */ /* 0x000e220000000800 */
[-C--:B-1----:R-:W-:Y:S01]  /*5b70*/  SHF.R.U64 R10, R4, R6.reuse, R3 ;  /* 0x00000006040a7219 */ /* 0x082fe20000001203 */
[----:B---3--:R-:W-:Y:S01]  /*5b80*/  IMAD.MOV R7, RZ, RZ, -R7 ;  /* 0x000000ffff077224 */ /* 0x008fe200078e0a07 */
[----:B------:R-:W-:Y:S01]  /*5b90*/  SHF.R.U32.HI R3, RZ, R6, R3 ;  /* 0x00000006ff037219 */ /* 0x000fe20000011603 */
[----:B------:R-:W-:-:S04]  /*5ba0*/  FMUL R6, R0, UR4 ;  /* 0x0000000400067c20 */ /* 0x000fc80008400000 */
[----:B------:R-:W1:Y:S01]  /*5bb0*/  LDC R21, c[0x0][0x148] ;  /* 0x00005200ff157b82 */ /* 0x000e620000000800 */
[----:B------:R3:W0:Y:S01]  /*5bc0*/  F2I.U32.TRUNC.NTZ R14, R6 ;  /* 0x00000006000e7305 */ /* 0x000622000020f000 */
[-CC-:B--2---:R-:W-:Y:S02]  /*5bd0*/  SHF.R.U64 R13, R10, R8.reuse, R3.reuse ;  /* 0x000000080a0d7219 */ /* 0x184fe40000001203 */
[----:B------:R-:W-:-:S04]  /*5be0*/  SHF.R.U32.HI R0, RZ, R8, R3 ;  /* 0x00000008ff007219 */ /* 0x000fc80000011603 */
[----:B------:R-:W2:Y:S01]  /*5bf0*/  LDC R20, c[0x0][0x648] ;  /* 0x00019200ff147b82 */ /* 0x000ea20000000800 */
[-CC-:B----4-:R-:W-:Y:S02]  /*5c00*/  SHF.R.U64 R15, R13, R11.reuse, R0.reuse ;  /* 0x0000000b0d0f7219 */ /* 0x190fe40000001200 */
[----:B------:R-:W-:-:S03]  /*5c10*/  SHF.R.U32.HI R5, RZ, R11, R0 ;  /* 0x0000000bff057219 */ /* 0x000fc60000011600 */
[----:B------:R-:W-:Y:S02]  /*5c20*/  IMAD.MOV.U32 R4, RZ, RZ, R15 ;  /* 0x000000ffff047224 */ /* 0x000fe400078e000f */
[----:B------:R-:W4:Y:S01]  /*5c30*/  LDC R26, c[0x0][0x638] ;  /* 0x00018e00ff1a7b82 */ /* 0x000f220000000800 */
[----:B0-----:R-:W-:-:S07]  /*5c40*/  IMAD R22, R9, R7, R12 ;  /* 0x0000000709167224 */ /* 0x001fce00078e020c */
[----:B------:R-:W0:Y:S08]  /*5c50*/  LDC R27, c[0x0][0x610] ;  /* 0x00018400ff1b7b82 */ /* 0x000e300000000800 */
[----:B------:R-:W0:Y:S01]  /*5c60*/  LDC R28, c[0x0][0x600] ;  /* 0x00018000ff1c7b82 */ /* 0x000e220000000800 */
[----:B-123--:R-:W-:Y:S05]  /*5c70*/  @!P0 BRA `(.L_x_133) ;  /* 0x0000000000288947 */ /* 0x00efea0003800000 */
[----:B------:R-:W1:Y:S02]  /*5c80*/  LDC R0, c[0x0][0x64c] ;  /* 0x00019300ff007b82 */ /* 0x000e640000000800 */
[----:B-1----:R-:W-:-:S05]  /*5c90*/  IADD3 R3, P0, R15, R0, RZ ;  /* 0x000000000f037210 */ /* 0x002fca0007f1e0ff */
        /* <DEDUP_REMOVED lines=8> */
.L_x_133:
[----:B------:R-:W-:Y:S01]  /*5d20*/  ISETP.NE.AND P0, PT, R2, 0x1, PT ;  /* 0x000000010200780c */ /* 0x000fe20003f05270 */
[----:B------:R-:W-:Y:S01]  /*5d30*/  IMAD.MOV R14, RZ, RZ, -R14 ;  /* 0x000000ffff0e7224 */ /* 0x000fe200078e0a0e */
[----:B------:R-:W-:Y:S02]  /*5d40*/  SHF.R.U64 R0, R4, R20, R5 ;  /* 0x0000001404007219 */ /* 0x000fe40000001205 */
[----:B------:R-:W-:Y:S02]  /*5d50*/  LOP3.LUT R3, R13, R86, RZ, 0xc0, !PT ;  /* 0x000000560d037212 */ /* 0x000fe400078ec0ff */
[----:B------:R-:W-:Y:S01]  /*5d60*/  LOP3.LUT R5, R10, R85, RZ, 0xc0, !PT ;  /* 0x000000550a057212 */ /* 0x000fe200078ec0ff */
[----:B------:R-:W-:Y:S02]  /*5d70*/  IMAD.MOV R4, RZ, RZ, -R0 ;  /* 0x000000ffff047224 */ /* 0x000fe400078e0a00 */
[----:B------:R-:W-:Y:S02]  /*5d80*/  IMAD R3, R82, R0, R3 ;  /* 0x0000000052037224 */ /* 0x000fe400078e0203 */
[----:B----4-:R-:W-:-:S02]  /*5d90*/  IMAD R0, R4, R26, R15 ;  /* 0x0000001a04007224 */ /* 0x010fc400078e020f */
[----:B------:R-:W-:Y:S02]  /*5da0*/  @P0 IMAD R22, R21, R14, R18 ;  /* 0x0000000e15160224 */ /* 0x000fe400078e0212 */
[----:B------:R-:W-:Y:S02]  /*5db0*/  IMAD.MOV.U32 R4, RZ, RZ, 0x1 ;  /* 0x00000001ff047424 */ /* 0x000fe400078e00ff */
[----:B0-----:R-:W-:Y:S02]  /*5dc0*/  IMAD R22, R3, R27, R22 ;  /* 0x0000001b03167224 */ /* 0x001fe400078e0216 */
[----:B------:R-:W-:Y:S01]  /*5dd0*/  IMAD R3, R0, R28, R5 ;  /* 0x0000001c00037224 */ /* 0x000fe200078e0205 */
[----:B------:R-:W-:-:S04]  /*5de0*/  PRMT R0, R4, 0x7610, R0 ;  /* 0x0000761004007816 */ /* 0x000fc80000000000 */
[----:B------:R-:W-:Y:S02]  /*5df0*/  SEL R18, R3, R22, !P0 ;  /* 0x0000001603127207 */ /* 0x000fe40004000000 */
[----:B------:R-:W-:-:S07]  /*5e00*/  SEL R22, R22, R3, !P0 ;  /* 0x0000000316167207 */ /* 0x000fce0004000000 */
.L_x_131:
[----:B------:R-:W-:Y:S01]  /*5e10*/  LOP3.LUT P0, RZ, R0, 0xff, RZ, 0xc0, !PT ;  /* 0x000000ff00ff7812 */ /* 0x000fe2000780c0ff */
[----:B------:R-:W-:Y:S01]  /*5e20*/  UIMAD.WIDE.U32 UR4, UR38, -0x33333333, URZ ;  /* 0xcccccccd260478a5 */ /* 0x000fe2000f8e003f */
[----:B------:R-:W-:-:S03]  /*5e30*/  LOP3.LUT R89, R89, 0x1, RZ, 0x3c, !PT ;  /* 0x0000000159597812 */ /* 0x000fc600078e3cff */
[----:B------:R-:W-:-:S04]  /*5e40*/  USHF.R.U32.HI UR4, URZ, 0x2, UR5 ;  /* 0x000000023f047899 */ /* 0x000fc80008011605 */
[----:B------:R-:W-:-:S04]  /*5e50*/  UIMAD UR38, UR4, -0x5, UR38 ;  /* 0xfffffffb042678a4 */ /* 0x000fc8000f8e0226 */
[----:B------:R-:W-:Y:S08]  /*5e60*/  @P0 BRA `(.L_x_134) ;  /* 0xffffffb8006c0947 */ /* 0x000ff0000383ffff */
[----:B------:R-:W-:Y:S05]  /*5e70*/  EXIT ;  /* 0x000000000000794d */ /* 0x000fea0003800000 */
.L_x_17:
[----:B------:R-:W-:-:S08]  /*5e80*/  ISETP.NE.AND P0, PT, R9, RZ, PT ;  /* 0x000000ff0900720c */ /* 0x000fd00003f05270 */
[----:B0-----:R-:W0:-:S00]  /*5e90*/  USETMAXREG.DEALLOC.CTAPOOL 0x28 ;  /* 0x00000028000079c8 */ /* 0x001e0000080e0500 */
[----:B------:R-:W-:Y:S05]  /*5ea0*/  @P0 EXIT ;  /* 0x000000000000094d */ /* 0x000fea0003800000 */
[----:B0-----:R-:W-:Y:S01]  /*5eb0*/  LOP3.LUT P0, RZ, R3, 0xff, RZ, 0xc0, !PT ;  /* 0x000000ff03ff7812 */ /* 0x001fe2000780c0ff */
[----:B------:R-:W-:Y:S02]  /*5ec0*/  IMAD.MOV.U32 R3, RZ, RZ, 0x1 ;  /* 0x00000001ff037424 */ /* 0x000fe400078e00ff */
[----:B------:R-:W-:-:S10]  /*5ed0*/  IMAD.MOV.U32 R8, RZ, RZ, RZ ;  /* 0x000000ffff087224 */ /* 0x000fd400078e00ff */
[----:B------:R-:W-:Y:S05]  /*5ee0*/  @!P0 BRA `(.L_x_135) ;  /* 0x0000000c00548947 */ /* 0x000fea0003800000 */
[----:B------:R-:W0:Y:S01]  /*5ef0*/  S2R R11, SR_CgaCtaId ;  /* 0x00000000000b7919 */ /* 0x000e220000008800 */
[----:B------:R-:W-:Y:S01]  /*5f00*/  LOP3.LUT P0, RZ, R4, 0x1f, RZ, 0xc0, !PT ;  /* 0x0000001f04ff7812 */ /* 0x000fe2000780c0ff */
[----:B------:R-:W-:Y:S01]  /*5f10*/  ULDC UR5, c[0x0][0x658] ;  /* 0x0001960000057ab9 */ /* 0x000fe20000000800 */
[----:B------:R-:W-:Y:S01]  /*5f20*/  UMOV UR6, 0xffffffff ;  /* 0xffffffff00067882 */ /* 0x000fe20000000000 */
[----:B------:R-:W-:Y:S01]  /*5f30*/  BSSY B0, `(.L_x_135) ;  /* 0x00000d0000007945 */ /* 0x000fe20003800000 */
[----:B------:R-:W-:Y:S01]  /*5f40*/  USHF.L.U32 UR6, UR6, UR5, URZ ;  /* 0x0000000506067299 */ /* 0x000fe2000800063f */
[C---:B------:R-:W-:Y:S01]  /*5f50*/  ISETP.NE.AND P2, PT, R5.reuse, RZ, PT ;  /* 0x000000ff0500720c */ /* 0x040fe20003f45270 */
[----:B------:R-:W-:Y:S01]  /*5f60*/  IMAD.MOV.U32 R10, RZ, RZ, 0x1 ;  /* 0x00000001ff0a7424 */ /* 0x000fe200078e00ff */
[----:B------:R-:W-:Y:S01]  /*5f70*/  ISETP.NE.OR P0, PT, R5, RZ, !P0 ;  /* 0x000000ff0500720c */ /* 0x000fe20004705670 */
[----:B------:R-:W-:Y:S01]  /*5f80*/  IMAD.MOV.U32 R3, RZ, RZ, 0x1 ;  /* 0x00000001ff037424 */ /* 0x000fe200078e00ff */
[----:B------:R-:W-:Y:S01]  /*5f90*/  LOP3.LUT R9, R23, 0x2, RZ, 0xfc, !PT ;  /* 0x0000000217097812 */ /* 0x000fe200078efcff */
[----:B------:R-:W-:Y:S01]  /*5fa0*/  IMAD.MOV.U32 R8, RZ, RZ, RZ ;  /* 0x000000ffff087224 */ /* 0x000fe200078e00ff */
[----:B------:R-:W-:Y:S01]  /*5fb0*/  ULDC UR4, c[0x0][0x600] ;  /* 0x0001800000047ab9 */ /* 0x000fe20000000800 */
[----:B------:R-:W-:Y:S01]  /*5fc0*/  UMOV UR7, 0x1 ;  /* 0x0000000100077882 */ /* 0x000fe20000000000 */
[----:B------:R-:W-:-:S02]  /*5fd0*/  UIADD3 UR21, UR40, 0x1, URZ ;  /* 0x0000000128157890 */ /* 0x000fc4000fffe03f */
[----:B------:R-:W-:Y:S02]  /*5fe0*/  UIADD3 UR4, UR4, -0x1, URZ ;  /* 0xffffffff04047890 */ /* 0x000fe4000fffe03f */
[----:B------:R-:W-:Y:S02]  /*5ff0*/  USHF.L.U32 UR5, UR7, UR5, URZ ;  /* 0x0000000507057299 */ /* 0x000fe4000800063f */
[----:B------:R-:W-:Y:S01]  /*6000*/  ULOP3.LUT UR13, URZ, UR6, URZ, 0x33, !UPT ;  /* 0x000000063f0d7292 */ /* 0x000fe2000f8e333f */
[----:B------:R-:W-:Y:S01]  /*6010*/  ULDC.64 UR22, c[0x0][0x198] ;  /* 0x0000660000167ab9 */ /* 0x000fe20000000a00 */
[----:B0-----:R-:W-:-:S10]  /*6020*/  LOP3.LUT R11, R11, 0x1, RZ, 0xc0, !PT ;  /* 0x000000010b0b7812 */ /* 0x001fd400078ec0ff */
.L_x_147:
[----:B------:R-:W-:-:S03]  /*6030*/  UMOV UR6, 0xffffffff ;  /* 0xffffffff00067882 */ /* 0x000fc60000000000 */
[----:B------:R-:W-:Y:S05]  /*6040*/  BRA.DIV UR6, `(.L_x_136) ;  /* 0x00000012063c7947 */ /* 0x000fea000b800000 */
[----:B------:R-:W-:-:S13]  /*6050*/  ELECT P6, URZ, PT ;  /* 0x00000000003f782f */ /* 0x000fda00038c0000 */
.L_x_161:
[----:B------:R-:W0:Y:S01]  /*6060*/  LDC R4, c[0x0][0x28c] ;  /* 0x0000a300ff047b82 */ /* 0x000e220000000800 */
[----:B------:R-:W-:Y:S01]  /*6070*/  BSSY B1, `(.L_x_137) ;  /* 0x0000047000017945 */ /* 0x000fe20003800000 */
[----:B0-----:R-:W-:-:S13]  /*6080*/  ISETP.LT.OR P6, PT, R4, 0x1, !P6 ;  /* 0x000000010400780c */ /* 0x001fda00077c1670 */
[----:B------:R-:W-:Y:S05]  /*6090*/  @P6 BRA `(.L_x_138) ;  /* 0x0000000400106947 */ /* 0x000fea0003800000 */
[----:B------:R-:W-:Y:S02]  /*60a0*/  IMAD R18, R18, 0x2, R11 ;  /* 0x0000000212127824 */ /* 0x000fe400078e020b */
[----:B------:R-:W-:Y:S02]  /*60b0*/  IMAD.SHL.U32 R22, R22, 0x40, RZ ;  /* 0x0000004016167824 */ /* 0x000fe400078e00ff */
[----:B------:R-:W-:Y:S02]  /*60c0*/  IMAD.MOV.U32 R14, RZ, RZ, RZ ;  /* 0x000000ffff0e7224 */ /* 0x000fe400078e00ff */
[----:B------:R-:W-:Y:S02]  /*60d0*/  IMAD.U32 R15, RZ, RZ, UR21 ;  /* 0x00000015ff0f7e24 */ /* 0x000fe4000f8e00ff */
[----:B------:R-:W-:Y:S02]  /*60e0*/  IMAD.MOV.U32 R4, RZ, RZ, R3 ;  /* 0x000000ffff047224 */ /* 0x000fe400078e0003 */
[----:B------:R-:W-:-:S02]  /*60f0*/  IMAD.MOV.U32 R6, RZ, RZ, R8 ;  /* 0x000000ffff067224 */ /* 0x000fc400078e0008 */
[----:B------:R-:W-:-:S07]  /*6100*/  IMAD R18, R18, 0x30, RZ ;  /* 0x0000003012127824 */ /* 0x000fce00078e02ff */
.L_x_142:
[----:B------:R-:W0:Y:S01]  /*6110*/  S2R R12, SR_CgaCtaId ;  /* 0x00000000000c7919 */ /* 0x000e220000008800 */
[----:B------:R-:W-:Y:S01]  /*6120*/  MOV R5, 0x400 ;  /* 0x0000040000057802 */ /* 0x000fe20000000f00 */
[----:B------:R-:W1:Y:S03]  /*6130*/  @!P2 LDC R7, c[0x0][0x500] ;  /* 0x00014000ff07ab82 */ /* 0x000e660000000800 */
[----:B0-----:R-:W-:Y:S02]  /*6140*/  LEA R13, R12, R5, 0x18 ;  /* 0x000000050c0d7211 */ /* 0x001fe400078ec0ff */
[----:B------:R-:W-:-:S03]  /*6150*/  SHF.L.U32 R5, R4, 0x1f, RZ ;  /* 0x0000001f04057819 */ /* 0x000fc600000006ff */
[----:B------:R-:W-:-:S04]  /*6160*/  IMAD R12, R6, 0x8, R13 ;  /* 0x00000008060c7824 */ /* 0x000fc800078e020d */
[----:B------:R-:W0:Y:S02]  /*6170*/  SYNCS.PHASECHK.TRANS64.TRYWAIT P1, [R12+URZ+0x28], R5 ;  /* 0x000028050c0075a7 */ /* 0x000e24000802017f */
[----:B01----:R-:W-:Y:S05]  /*6180*/  @!P1 BRA `(.L_x_139) ;  /* 0x00000010000c9947 */ /* 0x003fea0003800000 */
.L_x_162:
[----:B0-----:R-:W-:Y:S01]  /*6190*/  PRMT R5, R9, 0x9910, RZ ;  /* 0x0000991009057816 */ /* 0x001fe200000000ff */
[----:B------:R0:W-:Y:S03]  /*61a0*/  @!P2 SYNCS.ARRIVE.TRANS64 RZ, [R12+URZ], R7 ;  /* 0x000000070cffa9a7 */ /* 0x0001e6000800003f */
[----:B------:R-:W-:-:S13]  /*61b0*/  ISETP.NE.AND P1, PT, R5, 0x2, PT ;  /* 0x000000020500780c */ /* 0x000fda0003f25270 */
[----:B0-----:R-:W-:Y:S05]  /*61c0*/  @P1 BRA `(.L_x_140) ;  /* 0x0000000000041947 */ /* 0x001fea0003800000 */
[----:B------:R-:W-:Y:S01]  /*61d0*/  BPT.TRAP 0x1 ;  /* 0x000000040000795c */ /* 0x000fe20000300000 */
.L_x_140:
[----:B------:R-:W-:Y:S05]  /*61e0*/  @P0 BRA `(.L_x_141) ;  /* 0x0000000000040947 */ /* 0x000fea0003800000 */
[----:B------:R-:W-:Y:S01]  /*61f0*/  BPT.TRAP 0x1 ;  /* 0x000000040000795c */ /* 0x000fe20000300000 */
.L_x_141:
[----:B------:R-:W-:Y:S01]  /*6200*/  IMAD R5, R6, 0x4, R11 ;  /* 0x0000000406057824 */ /* 0x000fe200078e020b */
[----:B------:R-:W-:Y:S01]  /*6210*/  R2UR UR34, R14 ;  /* 0x000000000e2272ca */ /* 0x000fe200000e0000 */
[--C-:B------:R-:W-:Y:S01]  /*6220*/  IMAD R7, R6, 0x4000, R13.reuse ;  /* 0x0000400006077824 */ /* 0x100fe200078e020d */
[----:B------:R-:W-:Y:S01]  /*6230*/  R2UR UR33, R12 ;  /* 0x000000000c2172ca */ /* 0x000fe200000e0000 */
[----:B------:R-:W-:Y:S01]  /*6240*/  IMAD R5, R5, 0xc00, RZ ;  /* 0x00000c0005057824 */ /* 0x000fe200078e02ff */
[----:B------:R-:W-:Y:S01]  /*6250*/  R2UR UR36, R19 ;  /* 0x00000000132472ca */ /* 0x000fe200000e0000 */
[----:B------:R-:W-:Y:S01]  /*6260*/  VIADD R15, R15, 0xffffffff ;  /* 0xffffffff0f0f7836 */ /* 0x000fe20000000000 */
[----:B------:R-:W-:Y:S01]  /*6270*/  R2UR UR24, R7 ;  /* 0x00000000071872ca */ /* 0x000fe200000e0000 */
[----:B------:R-:W-:Y:S01]  /*6280*/  IMAD R5, R5, 0x2, R13 ;  /* 0x0000000205057824 */ /* 0x000fe200078e020d */
[----:B------:R-:W-:Y:S01]  /*6290*/  R2UR UR35, R22 ;  /* 0x00000000162372ca */ /* 0x000fe200000e0000 */
[----:B------:R-:W-:Y:S01]  /*62a0*/  UIADD3 UR6, UP0, UR22, 0xf0, URZ ;  /* 0x000000f016067890 */ /* 0x000fe2000ff1e03f */
[----:B------:R-:W-:Y:S01]  /*62b0*/  R2UR UR19, R18 ;  /* 0x00000000121372ca */ /* 0x000fe200000e0000 */
[----:B------:R-:W-:Y:S01]  /*62c0*/  UIADD3 UR30, UP1, UR22, 0x1f0, URZ ;  /* 0x000001f0161e7890 */ /* 0x000fe2000ff3e03f */
[----:B------:R-:W-:Y:S01]  /*62d0*/  R2UR UR8, R5 ;  /* 0x00000000050872ca */ /* 0x000fe200000e0000 */
[----:B------:R-:W-:Y:S01]  /*62e0*/  UIADD3.X UR7, URZ, UR23, URZ, UP0, !UPT ;  /* 0x000000173f077290 */ /* 0x000fe200087fe43f */
[----:B------:R-:W-:Y:S01]  /*62f0*/  ISETP.GT.AND P3, PT, R15, 0x1, PT ;  /* 0x000000010f00780c */ /* 0x000fe20003f64270 */
[----:B------:R-:W-:Y:S01]  /*6300*/  UIADD3 UR26, UR34, 0x40, URZ ;  /* 0x00000040221a7890 */ /* 0x000fe2000fffe03f */
[----:B------:R-:W-:Y:S01]  /*6310*/  VIADD R6, R6, 0x1 ;  /* 0x0000000106067836 */ /* 0x000fe20000000000 */
[----:B------:R-:W-:Y:S01]  /*6320*/  UIADD3.X UR31, URZ, UR23, URZ, UP1, !UPT ;  /* 0x000000173f1f7290 */ /* 0x000fe20008ffe43f */
[----:B------:R-:W-:Y:S01]  /*6330*/  VIADD R14, R14, 0x80 ;  /* 0x000000800e0e7836 */ /* 0x000fe20000000000 */
[----:B------:R-:W-:-:S02]  /*6340*/  UIADD3 UR32, UR24, 0x180, URZ ;  /* 0x0000018018207890 */ /* 0x000fc4000fffe03f */
[----:B------:R-:W-:Y:S01]  /*6350*/  UIADD3 UR24, UR24, 0x2180, URZ ;  /* 0x0000218018187890 */ /* 0x000fe2000fffe03f */
[----:B------:R-:W-:Y:S01]  /*6360*/  ISETP.NE.AND P1, PT, R6, 0x5, PT ;  /* 0x000000050600780c */ /* 0x000fe20003f25270 */
[----:B------:R-:W-:Y:S01]  /*6370*/  UMOV UR14, 0x0 ;  /* 0x00000000000e7882 */ /* 0x000fe20000000000 */
[----:B------:R-:W-:Y:S01]  /*6380*/  UMOV UR15, 0x10000000 ;  /* 0x10000000000f7882 */ /* 0x000fe20000000000 */
[----:B------:R-:W-:Y:S01]  /*6390*/  UIADD3 UR16, UR8, 0x14180, URZ ;  /* 0x0001418008107890 */ /* 0x000fe2000fffe03f */
[----:B------:R-:W-:Y:S01]  /*63a0*/  SEL R5, RZ, 0x1, P1 ;  /* 0x00000001ff057807 */ /* 0x000fe20000800000 */
[----:B------:R-:W-:Y:S01]  /*63b0*/  UIADD3 UR8, UR8, 0x17180, URZ ;  /* 0x0001718008087890 */ /* 0x000fe2000fffe03f */
[----:B------:R0:W-:Y:S01]  /*63c0*/  UTMALDG.3D [UR32], [UR6], desc[UR14] ;  /* 0x00000e20060075b4 */ /* 0x0001e20008011000 */
[----:B------:R-:W-:Y:S01]  /*63d0*/  UMOV UR25, UR33 ;  /* 0x0000002100197c82 */ /* 0x000fe20008000000 */
[----:B------:R-:W-:Y:S01]  /*63e0*/  UMOV UR28, UR36 ;  /* 0x00000024001c7c82 */ /* 0x000fe20008000000 */
[----:B------:R-:W-:Y:S01]  /*63f0*/  UMOV UR27, UR35 ;  /* 0x00000023001b7c82 */ /* 0x000fe20008000000 */
[----:B------:R-:W-:Y:S01]  /*6400*/  UMOV UR29, 0x30000 ;  /* 0x00030000001d7882 */ /* 0x000fe20000000000 */
[----:B------:R-:W-:Y:S01]  /*6410*/  UMOV UR17, UR33 ;  /* 0x0000002100117c82 */ /* 0x000fe20008000000 */
[----:B------:R-:W-:Y:S01]  /*6420*/  UMOV UR18, UR34 ;  /* 0x0000002200127c82 */ /* 0x000fe20008000000 */
[----:B------:R-:W-:Y:S01]  /*6430*/  UMOV UR20, UR36 ;  /* 0x0000002400147c82 */ /* 0x000fe20008000000 */
[----:B------:R-:W-:Y:S01]  /*6440*/  UMOV UR9, UR33 ;  /* 0x0000002100097c82 */ /* 0x000fe20008000000 */
[----:B------:R-:W-:Y:S01]  /*6450*/  UMOV UR11, UR19 ;  /* 0x00000013000b7c82 */ /* 0x000fe20008000000 */
[----:B------:R-:W-:Y:S01]  /*6460*/  UMOV UR12, UR36 ;  /* 0x00000024000c7c82 */ /* 0x000fe20008000000 */
[----:B------:R0:W-:Y:S01]  /*6470*/  UTMALDG.3D [UR24], [UR6], desc[UR14] ;  /* 0x00000e18060075b4 */ /* 0x0001e20008011000 */
[----:B------:R-:W-:Y:S01]  /*6480*/  UMOV UR10, UR26 ;  /* 0x0000001a000a7c82 */ /* 0x000fe20008000000 */
[----:B------:R-:W-:-:S02]  /*6490*/  LOP3.LUT R4, R4, R5, RZ, 0x3c, !PT ;  /* 0x0000000504047212 */ /* 0x000fc400078e3cff */
[----:B------:R-:W-:Y:S01]  /*64a0*/  SEL R6, R6, RZ, P1 ;  /* 0x000000ff06067207 */ /* 0x000fe20000800000 */
[----:B------:R0:W-:Y:S01]  /*64b0*/  UTMALDG.3D.MULTICAST [UR16], [UR30], UR29, desc[UR14] ;  /* 0x00000e101e0073b4 */ /* 0x0001e2000801181d */
[----:B------:R0:W-:Y:S02]  /*64c0*/  UTMALDG.3D.MULTICAST [UR8], [UR30], UR29, desc[UR14] ;  /* 0x00000e081e0073b4 */ /* 0x0001e4000801181d */
[----:B0-----:R-:W-:Y:S05]  /*64d0*/  @P3 BRA `(.L_x_142) ;  /* 0xfffffffc000c3947 */ /* 0x001fea000383ffff */
.L_x_138:
[----:B------:R-:W-:Y:S05]  /*64e0*/  BSYNC B1 ;  /* 0x0000000000017941 */ /* 0x000fea0003800000 */
.L_x_137:
[----:B------:R-:W2:Y:S01]  /*64f0*/  LDL.64 R12, [R1] ;  /* 0x00000000010c7983 */ /* 0x000ea20000100a00 */
[----:B------:R-:W-:Y:S01]  /*6500*/  LOP3.LUT P4, RZ, R10, 0xff, RZ, 0xc0, !PT ;  /* 0x000000ff0aff7812 */ /* 0x000fe2000788c0ff */
[----:B------:R-:W-:Y:S01]  /*6510*/  VIADD R7, R8, UR40 ;  /* 0x0000002808077c36 */ /* 0x000fe20008000000 */
[----:B------:R-:W-:Y:S01]  /*6520*/  ULDC.64 UR6, c[0x0][0x650] ;  /* 0x0001940000067ab9 */ /* 0x000fe20000000a00 */
[----:B------:R-:W-:Y:S01]  /*6530*/  IMAD.U32 R8, RZ, RZ, UR40 ;  /* 0x00000028ff087e24 */ /* 0x000fe2000f8e00ff */
[----:B------:R-:W-:Y:S01]  /*6540*/  UISETP.GE.U32.AND UP0, UPT, UR40, 0x5, UPT ;  /* 0x000000052800788c */ /* 0x000fe2000bf06070 */
[----:B------:R-:W-:Y:S01]  /*6550*/  BSSY B1, `(.L_x_143) ;  /* 0x000006b000017945 */ /* 0x000fe20003800000 */
[----:B------:R-:W-:Y:S01]  /*6560*/  ISETP.GT.U32.AND P1, PT, R7, 0x4, PT ;  /* 0x000000040700780c */ /* 0x000fe20003f24070 */
[----:B------:R-:W-:Y:S01]  /*6570*/  IMAD.MOV.U32 R22, RZ, RZ, -0x1 ;  /* 0xffffffffff167424 */ /* 0x000fe200078e00ff */
[----:B------:R-:W-:Y:S01]  /*6580*/  PRMT R10, RZ, 0x7610, R10 ;  /* 0x00007610ff0a7816 */ /* 0x000fe2000000000a */
[----:B------:R-:W-:Y:S01]  /*6590*/  IMAD.MOV.U32 R18, RZ, RZ, -0x1 ;  /* 0xffffffffff127424 */ /* 0x000fe200078e00ff */
[----:B------:R-:W-:Y:S01]  /*65a0*/  ISETP.LT.U32.AND P1, PT, R8, 0x5, P1 ;  /* 0x000000050800780c */ /* 0x000fe20000f21070 */
[----:B------:R-:W-:Y:S01]  /*65b0*/  IMAD.MOV.U32 R19, RZ, RZ, -0x1 ;  /* 0xffffffffff137424 */ /* 0x000fe200078e00ff */
[----:B------:R-:W-:Y:S01]  /*65c0*/  PLOP3.LUT P3, PT, PT, PT, UP0, 0x80, 0x0 ;  /* 0x000000000000781c */ /* 0x000fe20003f6f008 */
[----:B------:R-:W0:Y:S01]  /*65d0*/  @P4 S2R R5, SR_CgaCtaId ;  /* 0x0000000000054919 */ /* 0x000e220000008800 */
[----:B------:R-:W-:-:S04]  /*65e0*/  @P4 MOV R4, 0x400 ;  /* 0x0000040000044802 */ /* 0x000fc80000000f00 */
[----:B0-----:R-:W-:Y:S01]  /*65f0*/  @P4 LEA R6, R5, R4, 0x18 ;  /* 0x0000000405064211 */ /* 0x001fe200078ec0ff */
[----:B------:R-:W-:Y:S01]  /*6600*/  IMAD.WIDE.U32 R4, R7, -0x33333333, RZ ;  /* 0xcccccccd07047825 */ /* 0x000fe200078e00ff */
[----:B------:R-:W-:Y:S02]  /*6610*/  SEL R4, RZ, 0x1, !P1 ;  /* 0x00000001ff047807 */ /* 0x000fe40004800000 */
[----:B------:R0:W-:Y:S02]  /*6620*/  @P4 SYNCS.ARRIVE.TRANS64.A1T0 RZ, [R6+URZ+0x88], RZ ;  /* 0x000088ff06ff49a7 */ /* 0x0001e4000810003f */
[----:B------:R-:W-:Y:S02]  /*6630*/  LOP3.LUT R3, R3, R4, RZ, 0x3c, !PT ;  /* 0x0000000403037212 */ /* 0x000fe400078e3cff */
[----:B------:R-:W-:Y:S02]  /*6640*/  PRMT R4, RZ, 0x7610, R4 ;  /* 0x00007610ff047816 */ /* 0x000fe40000000004 */
[----:B0-----:R-:W-:-:S04]  /*6650*/  SHF.R.U32.HI R6, RZ, 0x2, R5 ;  /* 0x00000002ff067819 */ /* 0x001fc80000011605 */
[----:B------:R-:W-:Y:S01]  /*6660*/  @P3 LOP3.LUT R3, R3, 0x1, R6, 0x78, !PT ;  /* 0x0000000103033812 */ /* 0x000fe200078e7806 */
[----:B------:R-:W-:Y:S01]  /*6670*/  IMAD R8, R6, -0x5, R7 ;  /* 0xfffffffb06087824 */ /* 0x000fe200078e0207 */
[----:B--2---:R-:W-:-:S04]  /*6680*/  IADD3 R16, P4, R16, R12, RZ ;  /* 0x0000000c10107210 */ /* 0x004fc80007f9e0ff */
[----:B------:R-:W-:Y:S01]  /*6690*/  ISETP.GE.U32.AND P1, PT, R16, UR6, PT ;  /* 0x0000000610007c0c */ /* 0x000fe2000bf26070 */
[----:B------:R-:W-:-:S05]  /*66a0*/  IMAD.X R17, R17, 0x1, R0, P4 ;  /* 0x0000000111117824 */ /* 0x000fca00020e0600 */
[----:B------:R-:W-:-:S13]  /*66b0*/  ISETP.GE.U32.AND.EX P1, PT, R17, UR7, PT, P1 ;  /* 0x0000000711007c0c */ /* 0x000fda000bf26110 */
[----:B------:R-:W-:Y:S05]  /*66c0*/  @P1 BRA `(.L_x_144) ;  /* 0x00000004004c1947 */ /* 0x000fea0003800000 */
[----:B------:R-:W0:Y:S01]  /*66d0*/  S2R R13, SR_CTAID.X ;  /* 0x00000000000d7919 */ /* 0x000e220000002500 */
[----:B------:R-:W-:Y:S01]  /*66e0*/  ULDC.64 UR6, c[0x0][0x628] ;  /* 0x00018a0000067ab9 */ /* 0x000fe20000000a00 */
[----:B------:R-:W1:Y:S01]  /*66f0*/  LDC R14, c[0x0][0x144] ;  /* 0x00005100ff0e7b82 */ /* 0x000e620000000800 */
[----:B------:R-:W-:Y:S01]  /*6700*/  ISETP.NE.U32.AND P1, PT, RZ, UR6, PT ;  /* 0x00000006ff007c0c */ /* 0x000fe2000bf25070 */
[----:B------:R-:W2:Y:S01]  /*6710*/  S2R R12, SR_CTAID.Y ;  /* 0x00000000000c7919 */ /* 0x000ea20000002600 */
[----:B------:R-:W-:Y:S01]  /*6720*/  ULDC UR9, c[0x0][0x630] ;  /* 0x00018c0000097ab9 */ /* 0x000fe20000000800 */
[----:B------:R-:W-:Y:S01]  /*6730*/  ULDC UR10, c[0x0][0x150] ;  /* 0x00005400000a7ab9 */ /* 0x000fe20000000800 */
[----:B------:R-:W-:Y:S01]  /*6740*/  ISETP.NE.AND.EX P1, PT, RZ, UR7, PT, P1 ;  /* 0x00000007ff007c0c */ /* 0x000fe2000bf25310 */
[----:B------:R-:W-:Y:S02]  /*6750*/  IMAD.MOV.U32 R4, RZ, RZ, R16 ;  /* 0x000000ffff047224 */ /* 0x000fe400078e0010 */
[----:B------:R-:W-:Y:S01]  /*6760*/  IMAD.MOV.U32 R5, RZ, RZ, R17 ;  /* 0x000000ffff057224 */ /* 0x000fe200078e0011 */
[----:B0-----:R-:W-:-:S09]  /*6770*/  I2FP.F32.U32 R18, R13 ;  /* 0x0000000d00127245 */ /* 0x001fd20000201000 */
[----:B------:R-:W-:Y:S05]  /*6780*/  @!P1 BRA `(.L_x_145) ;  /* 0x0000000000289947 */ /* 0x000fea0003800000 */
[----:B------:R-:W-:Y:S02]  /*6790*/  ULDC UR8, c[0x0][0x634] ;  /* 0x00018d0000087ab9 */ /* 0x000fe40000000800 */
[----:B------:R-:W-:-:S05]  /*67a0*/  IADD3 R5, P1, R16, UR8, RZ ;  /* 0x0000000810057c10 */ /* 0x000fca000ff3e0ff */
[----:B------:R-:W-:-:S04]  /*67b0*/  IMAD.X R15, RZ, RZ, R17, P1 ;  /* 0x000000ffff0f7224 */ /* 0x000fc800008e0611 */
[----:B------:R-:W-:-:S04]  /*67c0*/  IMAD.WIDE.U32 R6, R15, UR6, RZ ;  /* 0x000000060f067c25 */ /* 0x000fc8000f8e00ff */
[----:B------:R-:W-:-:S04]  /*67d0*/  IMAD.WIDE.U32 R6, P1, R5, UR7, R6 ;  /* 0x0000000705067c25 */ /* 0x000fc8000f820006 */
[----:B------:R-:W-:-:S04]  /*67e0*/  IMAD.WIDE.U32 R4, R5, UR6, RZ ;  /* 0x0000000605047c25 */ /* 0x000fc8000f8e00ff */
[----:B------:R-:W-:Y:S01]  /*67f0*/  IMAD.MOV.U32 R4, RZ, RZ, R7 ;  /* 0x000000ffff047224 */ /* 0x000fe200078e0007 */
[----:B------:R-:W-:Y:S01]  /*6800*/  IADD3 RZ, P3, R5, R6, RZ ;  /* 0x0000000605ff7210 */ /* 0x000fe20007f7e0ff */
[----:B------:R-:W-:-:S04]  /*6810*/  IMAD.X R5, RZ, RZ, RZ, P1 ;  /* 0x000000ffff057224 */ /* 0x000fc800008e06ff */
[----:B------:R-:W-:-:S08]  /*6820*/  IMAD.WIDE.U32.X R4, R15, UR7, R4, P3 ;  /* 0x000000070f047c25 */ /* 0x000fd000098e0404 */
.L_x_145:
[----:B------:R-:W-:Y:S01]  /*6830*/  FMUL R18, R18, UR10 ;  /* 0x0000000a12127c20 */ /* 0x000fe20008400000 */
[--C-:B------:R-:W-:Y:S01]  /*6840*/  SHF.R.U64 R19, R4, UR9, R5.reuse ;  /* 0x0000000904137c19 */ /* 0x100fe20008001205 */
[----:B------:R-:W-:Y:S01]  /*6850*/  ULDC.64 UR6, c[0x0][0x620] ;  /* 0x0001880000067ab9 */ /* 0x000fe20000000a00 */
[----:B------:R-:W-:Y:S01]  /*6860*/  SHF.R.U32.HI R4, RZ, UR9, R5 ;  /* 0x00000009ff047c19 */ /* 0x000fe20008011605 */
[----:B------:R-:W-:Y:S01]  /*6870*/  ULDC.64 UR8, c[0x0][0x640] ;  /* 0x0001900000087ab9 */ /* 0x000fe20000000a00 */
[----:B------:R-:W-:Y:S01]  /*6880*/  IADD3 R5, P1, RZ, -R19, RZ ;  /* 0x80000013ff057210 */ /* 0x000fe20007f3e0ff */
[----:B------:R-:W0:Y:S01]  /*6890*/  F2I.U32.TRUNC.NTZ R18, R18 ;  /* 0x0000001200127305 */ /* 0x000e22000020f000 */
[----:B------:R-:W3:Y:S03]  /*68a0*/  LDC R15, c[0x0][0x148] ;  /* 0x00005200ff0f7b82 */ /* 0x000ee60000000800 */
[----:B------:R-:W-:Y:S01]  /*68b0*/  IMAD.X R4, RZ, RZ, ~R4, P1 ;  /* 0x000000ffff047224 */ /* 0x000fe200008e0e04 */
[----:B------:R-:W-:-:S03]  /*68c0*/  ISETP.NE.U32.AND P1, PT, RZ, UR8, PT ;  /* 0x00000008ff007c0c */ /* 0x000fc6000bf25070 */
[----:B------:R-:W-:Y:S01]  /*68d0*/  IMAD R4, R4, UR6, RZ ;  /* 0x0000000604047c24 */ /* 0x000fe2000f8e02ff */
[----:B------:R-:W-:-:S03]  /*68e0*/  ISETP.NE.AND.EX P1, PT, RZ, UR9, PT, P1 ;  /* 0x00000009ff007c0c */ /* 0x000fc6000bf25310 */
[C---:B------:R-:W-:Y:S01]  /*68f0*/  IMAD R7, R5.reuse, UR7, R4 ;  /* 0x0000000705077c24 */ /* 0x040fe2000f8e0204 */
[----:B------:R-:W-:Y:S01]  /*6900*/  ULDC UR7, c[0x0][0x154] ;  /* 0x0000550000077ab9 */ /* 0x000fe20000000800 */
[----:B------:R-:W-:Y:S01]  /*6910*/  IMAD.WIDE.U32 R4, R5, UR6, R16 ;  /* 0x0000000605047c25 */ /* 0x000fe2000f8e0010 */
[----:B------:R-:W-:-:S03]  /*6920*/  ULDC UR6, c[0x0][0x618] ;  /* 0x0001860000067ab9 */ /* 0x000fc60000000800 */
[----:B0-----:R-:W-:Y:S02]  /*6930*/  IMAD.MOV R6, RZ, RZ, -R18 ;  /* 0x000000ffff067224 */ /* 0x001fe400078e0a12 */
[----:B------:R-:W-:Y:S02]  /*6940*/  IMAD.IADD R5, R5, 0x1, R7 ;  /* 0x0000000105057824 */ /* 0x000fe400078e0207 */
[----:B-1----:R-:W-:Y:S01]  /*6950*/  IMAD R13, R14, R6, R13 ;  /* 0x000000060e0d7224 */ /* 0x002fe200078e020d */
[----:B--2---:R-:W-:Y:S02]  /*6960*/  I2FP.F32.U32 R6, R12 ;  /* 0x0000000c00067245 */ /* 0x004fe40000201000 */
[--C-:B------:R-:W-:Y:S02]  /*6970*/  SHF.R.U64 R14, R4, UR6, R5.reuse ;  /* 0x00000006040e7c19 */ /* 0x100fe40008001205 */
[----:B------:R-:W-:Y:S01]  /*6980*/  SHF.R.U32.HI R5, RZ, UR6, R5 ;  /* 0x00000006ff057c19 */ /* 0x000fe20008011605 */
[----:B------:R-:W-:Y:S01]  /*6990*/  FMUL R6, R6, UR7 ;  /* 0x0000000706067c20 */ /* 0x000fe20008400000 */
[----:B------:R-:W-:-:S02]  /*69a0*/  ULDC UR6, c[0x0][0x608] ;  /* 0x0001820000067ab9 */ /* 0x000fc40000000800 */
[--C-:B------:R-:W-:Y:S01]  /*69b0*/  SHF.R.U64 R20, R14, UR6, R5.reuse ;  /* 0x000000060e147c19 */ /* 0x100fe20008001205 */
[----:B------:R0:W1:Y:S01]  /*69c0*/  F2I.U32.TRUNC.NTZ R21, R6 ;  /* 0x0000000600157305 */ /* 0x000062000020f000 */
[----:B------:R-:W-:Y:S01]  /*69d0*/  SHF.R.U32.HI R5, RZ, UR6, R5 ;  /* 0x00000006ff057c19 */ /* 0x000fe20008011605 */
[----:B------:R-:W-:-:S03]  /*69e0*/  ULDC UR6, c[0x0][0x658] ;  /* 0x0001960000067ab9 */ /* 0x000fc60000000800 */
[--C-:B------:R-:W-:Y:S02]  /*69f0*/  SHF.R.U64 R18, R20, UR6, R5.reuse ;  /* 0x0000000614127c19 */ /* 0x100fe40008001205 */
[----:B------:R-:W-:-:S03]  /*6a00*/  SHF.R.U32.HI R25, RZ, UR6, R5 ;  /* 0x00000006ff197c19 */ /* 0x000fc60008011605 */
[----:B------:R-:W-:Y:S02]  /*6a10*/  IMAD.MOV.U32 R4, RZ, RZ, R18 ;  /* 0x000000ffff047224 */ /* 0x000fe400078e0012 */
[----:B------:R-:W-:Y:S01]  /*6a20*/  IMAD.MOV.U32 R5, RZ, RZ, R25 ;  /* 0x000000ffff057224 */ /* 0x000fe200078e0019 */
[----:B0-----:R-:W-:Y:S06]  /*6a30*/  @!P1 BRA `(.L_x_146) ;  /* 0x0000000000289947 */ /* 0x001fec0003800000 */
        /* <DEDUP_REMOVED lines=10> */
.L_x_146:
[----:B------:R-:W-:Y:S01]  /*6ae0*/  ISETP.NE.AND P1, PT, R2, 0x1, PT ;  /* 0x000000010200780c */ /* 0x000fe20003f25270 */
[----:B------:R-:W-:Y:S01]  /*6af0*/  ULDC UR6, c[0x0][0x648] ;  /* 0x0001920000067ab9 */ /* 0x000fe20000000800 */
[----:B------:R-:W-:Y:S01]  /*6b00*/  LOP3.LUT R20, R20, UR13, RZ, 0xc0, !PT ;  /* 0x0000000d14147c12 */ /* 0x000fe2000f8ec0ff */
[----:B-1----:R-:W-:Y:S01]  /*6b10*/  IMAD.MOV R21, RZ, RZ, -R21 ;  /* 0x000000ffff157224 */ /* 0x002fe200078e0a15 */
[----:B------:R-:W-:Y:S01]  /*6b20*/  SHF.R.U64 R5, R4, UR6, R5 ;  /* 0x0000000604057c19 */ /* 0x000fe20008001205 */
[----:B------:R-:W-:Y:S01]  /*6b30*/  ULDC UR6, c[0x0][0x638] ;  /* 0x00018e0000067ab9 */ /* 0x000fe20000000800 */
[----:B------:R-:W-:Y:S01]  /*6b40*/  ULDC UR7, c[0x0][0x610] ;  /* 0x0001840000077ab9 */ /* 0x000fe20000000800 */
[----:B------:R-:W-:Y:S02]  /*6b50*/  IMAD.MOV.U32 R4, RZ, RZ, 0x1 ;  /* 0x00000001ff047424 */ /* 0x000fe400078e00ff */
[----:B------:R-:W-:Y:S02]  /*6b60*/  IMAD.MOV R7, RZ, RZ, -R5 ;  /* 0x000000ffff077224 */ /* 0x000fe400078e0a05 */
[----:B------:R-:W-:Y:S01]  /*6b70*/  IMAD R20, R5, UR5, R20 ;  /* 0x0000000505147c24 */ /* 0x000fe2000f8e0214 */
[----:B------:R-:W-:Y:S01]  /*6b80*/  LOP3.LUT R5, R14, UR4, RZ, 0xc0, !PT ;  /* 0x000000040e057c12 */ /* 0x000fe2000f8ec0ff */
[----:B---3--:R-:W-:-:S02]  /*6b90*/  @P1 IMAD R13, R15, R21, R12 ;  /* 0x000000150f0d1224 */ /* 0x008fc400078e020c */
[----:B------:R-:W-:Y:S01]  /*6ba0*/  IMAD R18, R7, UR6, R18 ;  /* 0x0000000607127c24 */ /* 0x000fe2000f8e0212 */
[----:B------:R-:W-:Y:S01]  /*6bb0*/  ULDC UR6, c[0x0][0x600] ;  /* 0x0001800000067ab9 */ /* 0x000fe20000000800 */
[----:B------:R-:W-:Y:S02]  /*6bc0*/  IMAD R13, R20, UR7, R13 ;  /* 0x00000007140d7c24 */ /* 0x000fe4000f8e020d */
[----:B------:R-:W-:-:S05]  /*6bd0*/  IMAD R22, R18, UR6, R5 ;  /* 0x0000000612167c24 */ /* 0x000fca000f8e0205 */
[----:B------:R-:W-:Y:S02]  /*6be0*/  SEL R18, R22, R13, !P1 ;  /* 0x0000000d16127207 */ /* 0x000fe40004800000 */
[----:B------:R-:W-:-:S07]  /*6bf0*/  SEL R22, R13, R22, !P1 ;  /* 0x000000160d167207 */ /* 0x000fce0004800000 */
.L_x_144:
[----:B------:R-:W-:Y:S05]  /*6c00*/  BSYNC B1 ;  /* 0x0000000000017941 */ /* 0x000fea0003800000 */
.L_x_143:
[----:B------:R-:W-:-:S13]  /*6c10*/  LOP3.LUT P1, RZ, R4, 0xff, RZ, 0xc0, !PT ;  /* 0x000000ff04ff7812 */ /* 0x000fda000782c0ff */
[----:B------:R-:W-:Y:S05]  /*6c20*/  @P1 BRA `(.L_x_147) ;  /* 0xfffffff400001947 */ /* 0x000fea000383ffff */
[----:B------:R-:W-:Y:S05]  /*6c30*/  BSYNC B0 ;  /* 0x0000000000007941 */ /* 0x000fea0003800000 */
.L_x_135:
[----:B------:R-:W-:-:S03]  /*6c40*/  UMOV UR6, 0xffffffff ;  /* 0xffffffff00067882 */ /* 0x000fc60000000000 */
[----:B------:R-:W-:Y:S05]  /*6c50*/  BRA.DIV UR6, `(.L_x_148) ;  /* 0x00000006066c7947 */ /* 0x000fea000b800000 */
[----:B------:R-:W-:-:S13]  /*6c60*/  ELECT P6, URZ, PT ;  /* 0x00000000003f782f */ /* 0x000fda00038c0000 */
.L_x_165:
[----:B------:R-:W-:Y:S04]  /*6c70*/  BSSY B0, `(.L_x_149) ;  /* 0x0000034000007945 */ /* 0x000fe80003800000 */
[----:B------:R-:W-:Y:S05]  /*6c80*/  @!P6 BRA `(.L_x_150) ;  /* 0x0000000000c8e947 */ /* 0x000fea0003800000 */
[----:B------:R-:W-:-:S04]  /*6c90*/  LOP3.LUT R23, R23, 0x2, RZ, 0xfc, !PT ;  /* 0x0000000217177812 */ /* 0x000fc800078efcff */
[----:B------:R-:W-:-:S13]  /*6ca0*/  ISETP.NE.AND P0, PT, R23, 0x3, PT ;  /* 0x000000031700780c */ /* 0x000fda0003f05270 */
[----:B------:R-:W-:Y:S05]  /*6cb0*/  @!P0 BRA `(.L_x_151) ;  /* 0x0000000000048947 */ /* 0x000fea0003800000 */
[----:B------:R-:W-:Y:S01]  /*6cc0*/  BPT.TRAP 0x1 ;  /* 0x000000040000795c */ /* 0x000fe20000300000 */
.L_x_151:
[----:B------:R-:W0:Y:S01]  /*6cd0*/  S2R R5, SR_CgaCtaId ;  /* 0x0000000000057919 */ /* 0x000e220000008800 */
[----:B------:R-:W-:Y:S02]  /*6ce0*/  MOV R0, 0x400 ;  /* 0x0000040000007802 */ /* 0x000fe40000000f00 */
[----:B------:R-:W-:Y:S02]  /*6cf0*/  SHF.L.U32 R2, R3, 0x1f, RZ ;  /* 0x0000001f03027819 */ /* 0x000fe400000006ff */
[----:B0-----:R-:W-:-:S05]  /*6d00*/  LEA R5, R5, R0, 0x18 ;  /* 0x0000000005057211 */ /* 0x001fca00078ec0ff */
[----:B------:R-:W-:-:S04]  /*6d10*/  VIADD R5, R5, 0x28 ;  /* 0x0000002805057836 */ /* 0x000fc80000000000 */
[C---:B------:R-:W-:Y:S02]  /*6d20*/  IMAD R7, R8.reuse, 0x8, R5 ;  /* 0x0000000808077824 */ /* 0x040fe400078e0205 */
[----:B------:R-:W-:Y:S02]  /*6d30*/  VIADD R8, R8, 0x1 ;  /* 0x0000000108087836 */ /* 0x000fe40000000000 */
[----:B------:R-:W0:Y:S03]  /*6d40*/  SYNCS.PHASECHK.TRANS64.TRYWAIT P0, [R7+URZ], R2 ;  /* 0x00000002070075a7 */ /* 0x000e26000800017f */
[----:B------:R-:W-:-:S04]  /*6d50*/  ISETP.NE.AND P1, PT, R8, 0x5, PT ;  /* 0x000000050800780c */ /* 0x000fc80003f25270 */
[----:B------:R-:W-:Y:S02]  /*6d60*/  SEL R0, RZ, 0x1, P1 ;  /* 0x00000001ff007807 */ /* 0x000fe40000800000 */
[----:B------:R-:W-:Y:S02]  /*6d70*/  SEL R8, R8, RZ, P1 ;  /* 0x000000ff08087207 */ /* 0x000fe40000800000 */
[----:B------:R-:W-:-:S03]  /*6d80*/  LOP3.LUT R9, R3, R0, RZ, 0x3c, !PT ;  /* 0x0000000003097212 */ /* 0x000fc600078e3cff */
[----:B------:R-:W-:Y:S01]  /*6d90*/  IMAD R6, R8, 0x8, R5 ;  /* 0x0000000808067824 */ /* 0x000fe200078e0205 */
[----:B------:R-:W-:Y:S01]  /*6da0*/  SHF.L.U32 R3, R9, 0x1f, RZ ;  /* 0x0000001f09037819 */ /* 0x000fe200000006ff */
[----:B0-----:R-:W-:Y:S06]  /*6db0*/  @!P0 BRA `(.L_x_152) ;  /* 0x0000000400348947 */ /* 0x001fec0003800000 */
.L_x_166:
[----:B------:R-:W1:Y:S01]  /*6dc0*/  SYNCS.PHASECHK.TRANS64.TRYWAIT P0, [R6+URZ], R3 ;  /* 0x00000003060075a7 */ /* 0x000e62000800017f */
[----:B------:R-:W-:-:S05]  /*6dd0*/  VIADD R0, R8, 0x1 ;  /* 0x0000000108007836 */ /* 0x000fca0000000000 */
[----:B------:R-:W-:-:S04]  /*6de0*/  ISETP.NE.AND P1, PT, R0, 0x5, PT ;  /* 0x000000050000780c */ /* 0x000fc80003f25270 */
[----:B0-----:R-:W-:Y:S02]  /*6df0*/  SEL R2, RZ, 0x1, P1 ;  /* 0x00000001ff027807 */ /* 0x001fe40000800000 */
[----:B------:R-:W-:Y:S02]  /*6e00*/  SEL R0, R0, RZ, P1 ;  /* 0x000000ff00007207 */ /* 0x000fe40000800000 */
[----:B------:R-:W-:-:S03]  /*6e10*/  LOP3.LUT R9, R9, R2, RZ, 0x3c, !PT ;  /* 0x0000000209097212 */ /* 0x000fc600078e3cff */
[----:B------:R-:W-:Y:S01]  /*6e20*/  IMAD R7, R0, 0x8, R5 ;  /* 0x0000000800077824 */ /* 0x000fe200078e0205 */
[----:B------:R-:W-:Y:S01]  /*6e30*/  SHF.L.U32 R4, R9, 0x1f, RZ ;  /* 0x0000001f09047819 */ /* 0x000fe200000006ff */
[----:B-1----:R-:W-:Y:S06]  /*6e40*/  @!P0 BRA `(.L_x_153) ;  /* 0x0000000400248947 */ /* 0x002fec0003800000 */
.L_x_167:
[----:B------:R-:W1:Y:S01]  /*6e50*/  SYNCS.PHASECHK.TRANS64.TRYWAIT P0, [R7+URZ], R4 ;  /* 0x00000004070075a7 */ /* 0x000e62000800017f */
[----:B------:R-:W-:-:S05]  /*6e60*/  VIADD R0, R0, 0x1 ;  /* 0x0000000100007836 */ /* 0x000fca0000000000 */
[----:B------:R-:W-:-:S04]  /*6e70*/  ISETP.NE.AND P1, PT, R0, 0x5, PT ;  /* 0x000000050000780c */ /* 0x000fc80003f25270 */
[----:B------:R-:W-:Y:S02]  /*6e80*/  SEL R2, RZ, 0x1, P1 ;  /* 0x00000001ff027807 */ /* 0x000fe40000800000 */
[----:B------:R-:W-:Y:S02]  /*6e90*/  SEL R0, R0, RZ, P1 ;  /* 0x000000ff00007207 */ /* 0x000fe40000800000 */
[----:B------:R-:W-:-:S03]  /*6ea0*/  LOP3.LUT R9, R9, R2, RZ, 0x3c, !PT ;  /* 0x0000000209097212 */ /* 0x000fc600078e3cff */
[----:B0-----:R-:W-:Y:S01]  /*6eb0*/  IMAD R6, R0, 0x8, R5 ;  /* 0x0000000800067824 */ /* 0x001fe200078e0205 */
[----:B------:R-:W-:Y:S01]  /*6ec0*/  SHF.L.U32 R3, R9, 0x1f, RZ ;  /* 0x0000001f09037819 */ /* 0x000fe200000006ff */
[----:B-1----:R-:W-:Y:S06]  /*6ed0*/  @!P0 BRA `(.L_x_154) ;  /* 0x0000000400148947 */ /* 0x002fec0003800000 */
.L_x_168:
[----:B------:R-:W1:Y:S01]  /*6ee0*/  SYNCS.PHASECHK.TRANS64.TRYWAIT P0, [R6+URZ], R3 ;  /* 0x00000003060075a7 */ /* 0x000e62000800017f */
[----:B------:R-:W-:-:S05]  /*6ef0*/  VIADD R0, R0, 0x1 ;  /* 0x0000000100007836 */ /* 0x000fca0000000000 */
[----:B------:R-:W-:-:S04]  /*6f00*/  ISETP.NE.AND P1, PT, R0, 0x5, PT ;  /* 0x000000050000780c */ /* 0x000fc80003f25270 */
[----:B------:R-:W-:Y:S02]  /*6f10*/  SEL R2, RZ, 0x1, P1 ;  /* 0x00000001ff027807 */ /* 0x000fe40000800000 */
[----:B------:R-:W-:Y:S02]  /*6f20*/  SEL R0, R0, RZ, P1 ;  /* 0x000000ff00007207 */ /* 0x000fe40000800000 */
[----:B------:R-:W-:Y:S01]  /*6f30*/  LOP3.LUT R2, R9, R2, RZ, 0x3c, !PT ;  /* 0x0000000209027212 */ /* 0x000fe200078e3cff */
[----:B-1----:R-:W-:Y:S06]  /*6f40*/  @!P0 BRA `(.L_x_155) ;  /* 0x00000004000c8947 */ /* 0x002fec0003800000 */
.L_x_169:
[----:B------:R-:W-:Y:S01]  /*6f50*/  IMAD R5, R0, 0x8, R5 ;  /* 0x0000000800057824 */ /* 0x000fe200078e0205 */
[----:B------:R-:W-:-:S07]  /*6f60*/  SHF.L.U32 R0, R2, 0x1f, RZ ;  /* 0x0000001f02007819 */ /* 0x000fce00000006ff */
.L_x_156:
[----:B--2---:R2:W3:Y:S02]  /*6f70*/  SYNCS.PHASECHK.TRANS64.TRYWAIT P0, [R5+URZ], R0 ;  /* 0x00000000050075a7 */ /* 0x0044e4000800017f */
[----:B---3--:R-:W-:Y:S05]  /*6f80*/  @!P0 NANOSLEEP.SYNCS 0x989680 ;  /* 0x009896800000895d */ /* 0x008fea0003900000 */
[----:B------:R-:W3:Y:S02]  /*6f90*/  @!P0 SYNCS.PHASECHK.TRANS64 P0, [R5+URZ], R0 ;  /* 0x00000000050085a7 */ /* 0x000ee4000800007f */
[----:B---3--:R-:W-:Y:S05]  /*6fa0*/  @!P0 BRA `(.L_x_156) ;  /* 0xfffffffc00f08947 */ /* 0x008fea000383ffff */
.L_x_150:
[----:B------:R-:W-:Y:S05]  /*6fb0*/  BSYNC B0 ;  /* 0x0000000000007941 */ /* 0x000fea0003800000 */
.L_x_149:
[----:B------:R-:W-:Y:S05]  /*6fc0*/  EXIT ;  /* 0x000000000000794d */ /* 0x000fea0003800000 */
.L_x_19:
[----:B0-----:R-:W-:-:S04]  /*6fd0*/  IMAD.U32 R3, RZ, RZ, UR43 ;  /* 0x0000002bff037e24 */ /* 0x001fc8000f8e00ff */
[----:B------:R0:W1:Y:S03]  /*6fe0*/  SYNCS.PHASECHK.TRANS64.TRYWAIT P0, [R3+URZ+-0x8], R0 ;  /* 0xfffff800030075a7 */ /* 0x000066000800017f */
[----:B-1----:R-:W-:Y:S05]  /*6ff0*/  @!P0 NANOSLEEP.SYNCS 0x989680 ;  /* 0x009896800000895d */ /* 0x002fea0003900000 */
[----:B------:R-:W1:Y:S02]  /*7000*/  @!P0 SYNCS.PHASECHK.TRANS64 P0, [R3+URZ+-0x8], R0 ;  /* 0xfffff800030085a7 */ /* 0x000e64000800007f */
[----:B-1----:R-:W-:Y:S05]  /*7010*/  @!P0 BRA `(.L_x_19) ;  /* 0xfffffffc00ec8947 */ /* 0x002fea000383ffff */
[----:B------:R-:W-:Y:S05]  /*7020*/  BRA `(.L_x_157) ;  /* 0xffffffa800087947 */ /* 0x000fea000383ffff */
.L_x_24:
[----:B-1----:R1:W2:Y:S02]  /*7030*/  SYNCS.PHASECHK.TRANS64.TRYWAIT P1, [R3+URZ], R0 ;  /* 0x00000000030075a7 */ /* 0x0022a4000802017f */
[----:B--2---:R-:W-:Y:S05]  /*7040*/  @!P1 NANOSLEEP.SYNCS 0x989680 ;  /* 0x009896800000995d */ /* 0x004fea0003900000 */
[----:B------:R-:W2:Y:S02]  /*7050*/  @!P1 SYNCS.PHASECHK.TRANS64 P1, [R3+URZ], R0 ;  /* 0x00000000030095a7 */ /* 0x000ea4000802007f */
[----:B--2---:R-:W-:Y:S05]  /*7060*/  @!P1 BRA `(.L_x_24) ;  /* 0xfffffffc00f09947 */ /* 0x004fea000383ffff */
[----:B------:R-:W-:Y:S05]  /*7070*/  BRA `(.L_x_23) ;  /* 0xffffffa800747947 */ /* 0x000fea000383ffff */
.L_x_29:
[----:B-1----:R-:W-:-:S04]  /*7080*/  IMAD.U32 R5, RZ, RZ, UR4 ;  /* 0x00000004ff057e24 */ /* 0x002fc8000f8e00ff */
[----:B------:R1:W2:Y:S03]  /*7090*/  SYNCS.PHASECHK.TRANS64.TRYWAIT P1, [R5+URZ], R4 ;  /* 0x00000004050075a7 */ /* 0x0002a6000802017f */
[----:B--2---:R-:W-:Y:S05]  /*70a0*/  @!P1 NANOSLEEP.SYNCS 0x989680 ;  /* 0x009896800000995d */ /* 0x004fea0003900000 */
[----:B------:R-:W2:Y:S02]  /*70b0*/  @!P1 SYNCS.PHASECHK.TRANS64 P1, [R5+URZ], R4 ;  /* 0x00000004050095a7 */ /* 0x000ea4000802007f */
[----:B--2---:R-:W-:Y:S05]  /*70c0*/  @!P1 BRA `(.L_x_29) ;  /* 0xfffffffc00ec9947 */ /* 0x004fea000383ffff */
[----:B------:R-:W-:Y:S05]  /*70d0*/  BRA `(.L_x_28) ;  /* 0xffffffac009c7947 */ /* 0x000fea000383ffff */
.L_x_35:
[----:B0-----:R-:W-:-:S04]  /*70e0*/  IMAD.U32 R3, RZ, RZ, UR43 ;  /* 0x0000002bff037e24 */ /* 0x001fc8000f8e00ff */
[----:B------:R0:W1:Y:S03]  /*70f0*/  SYNCS.PHASECHK.TRANS64.TRYWAIT P0, [R3+URZ+0x8], R0 ;  /* 0x00000800030075a7 */ /* 0x000066000800017f */
[----:B-1----:R-:W-:Y:S05]  /*7100*/  @!P0 NANOSLEEP.SYNCS 0x989680 ;  /* 0x009896800000895d */ /* 0x002fea0003900000 */
[----:B------:R-:W1:Y:S02]  /*7110*/  @!P0 SYNCS.PHASECHK.TRANS64 P0, [R3+URZ+0x8], R0 ;  /* 0x00000800030085a7 */ /* 0x000e64000800007f */
[----:B-1----:R-:W-:Y:S05]  /*7120*/  @!P0 BRA `(.L_x_35) ;  /* 0xfffffffc00ec8947 */ /* 0x002fea000383ffff */
[----:B------:R-:W-:Y:S05]  /*7130*/  BRA `(.L_x_158) ;  /* 0xffffffb4004c7947 */ /* 0x000fea000383ffff */
.L_x_136:
[----:B------:R-:W-:Y:S01]  /*7140*/  BSSY B1, `(.L_x_159) ;  /* 0x0000006000017945 */ /* 0x000fe20003800000 */
[----:B------:R-:W-:-:S07]  /*7150*/  IMAD.MOV.U32 R15, RZ, RZ, -0x1 ;  /* 0xffffffffff0f7424 */ /* 0x000fce00078e00ff */
[----:B-----5:R-:W-:Y:S05]  /*7160*/  WARPSYNC.COLLECTIVE R15, `(.L_x_160) ;  /* 0x000000000f0c7348 */ /* 0x020fea0003c00000 */
[----:B------:R-:W-:Y:S02]  /*7170*/  ELECT P6, UR62, PT ;  /* 0x00000000003e782f */ /* 0x000fe400038c0000 */
[----:B------:R-:W-:Y:S01]  /*7180*/  MOV R14, UR62 ;  /* 0x0000003e000e7c02 */ /* 0x000fe20008000f00 */
[----:B-----5:R-:W-:Y:S10]  /*7190*/  ENDCOLLECTIVE ;  /* 0x000000000000791b */ /* 0x020ff40003800000 */
.L_x_160:
[----:B------:R-:W-:Y:S05]  /*71a0*/  BSYNC B1 ;  /* 0x0000000000017941 */ /* 0x000fea0003800000 */
.L_x_159:
[----:B------:R-:W-:Y:S05]  /*71b0*/  BRA `(.L_x_161) ;  /* 0xffffffec00a87947 */ /* 0x000fea000383ffff */
.L_x_139:
[----:B0-----:R0:W1:Y:S02]  /*71c0*/  SYNCS.PHASECHK.TRANS64.TRYWAIT P1, [R12+URZ+0x28], R5 ;  /* 0x000028050c0075a7 */ /* 0x001064000802017f */
[----:B-1----:R-:W-:Y:S05]  /*71d0*/  @!P1 NANOSLEEP.SYNCS 0x989680 ;  /* 0x009896800000995d */ /* 0x002fea0003900000 */
[----:B------:R-:W1:Y:S02]  /*71e0*/  @!P1 SYNCS.PHASECHK.TRANS64 P1, [R12+URZ+0x28], R5 ;  /* 0x000028050c0095a7 */ /* 0x000e64000802007f */
[----:B-1----:R-:W-:Y:S05]  /*71f0*/  @!P1 BRA `(.L_x_139) ;  /* 0xfffffffc00f09947 */ /* 0x002fea000383ffff */
[----:B------:R-:W-:Y:S05]  /*7200*/  BRA `(.L_x_162) ;  /* 0xffffffec00e07947 */ /* 0x000fea000383ffff */
.L_x_148:
[----:B------:R-:W-:Y:S01]  /*7210*/  BSSY B0, `(.L_x_163) ;  /* 0x0000006000007945 */ /* 0x000fe20003800000 */
[----:B------:R-:W-:-:S07]  /*7220*/  IMAD.MOV.U32 R15, RZ, RZ, -0x1 ;  /* 0xffffffffff0f7424 */ /* 0x000fce00078e00ff */
[----:B-----5:R-:W-:Y:S05]  /*7230*/  WARPSYNC.COLLECTIVE R15, `(.L_x_164) ;  /* 0x000000000f0c7348 */ /* 0x020fea0003c00000 */
[----:B------:R-:W-:Y:S02]  /*7240*/  ELECT P6, UR62, PT ;  /* 0x00000000003e782f */ /* 0x000fe400038c0000 */
[----:B------:R-:W-:Y:S01]  /*7250*/  MOV R14, UR62 ;  /* 0x0000003e000e7c02 */ /* 0x000fe20008000f00 */
[----:B-----5:R-:W-:Y:S10]  /*7260*/  ENDCOLLECTIVE ;  /* 0x000000000000791b */ /* 0x020ff40003800000 */
.L_x_164:
[----:B------:R-:W-:Y:S05]  /*7270*/  BSYNC B0 ;  /* 0x0000000000007941 */ /* 0x000fea0003800000 */
.L_x_163:
[----:B------:R-:W-:Y:S05]  /*7280*/  BRA `(.L_x_165) ;  /* 0xfffffff800787947 */ /* 0x000fea000383ffff */
.L_x_152:
[----:B0-----:R0:W1:Y:S02]  /*7290*/  SYNCS.PHASECHK.TRANS64.TRYWAIT P0, [R7+URZ], R2 ;  /* 0x00000002070075a7 */ /* 0x001064000800017f */
[----:B-1----:R-:W-:Y:S05]  /*72a0*/  @!P0 NANOSLEEP.SYNCS 0x989680 ;  /* 0x009896800000895d */ /* 0x002fea0003900000 */
[----:B------:R-:W1:Y:S02]  /*72b0*/  @!P0 SYNCS.PHASECHK.TRANS64 P0, [R7+URZ], R2 ;  /* 0x00000002070085a7 */ /* 0x000e64000800007f */
[----:B-1----:R-:W-:Y:S05]  /*72c0*/  @!P0 BRA `(.L_x_152) ;  /* 0xfffffffc00f08947 */ /* 0x002fea000383ffff */
[----:B------:R-:W-:Y:S05]  /*72d0*/  BRA `(.L_x_166) ;  /* 0xfffffff800b87947 */ /* 0x000fea000383ffff */
.L_x_153:
[----:B0-----:R0:W1:Y:S02]  /*72e0*/  SYNCS.PHASECHK.TRANS64.TRYWAIT P0, [R6+URZ], R3 ;  /* 0x00000003060075a7 */ /* 0x001064000800017f */
[----:B-1----:R-:W-:Y:S05]  /*72f0*/  @!P0 NANOSLEEP.SYNCS 0x989680 ;  /* 0x009896800000895d */ /* 0x002fea0003900000 */
[----:B------:R-:W1:Y:S02]  /*7300*/  @!P0 SYNCS.PHASECHK.TRANS64 P0, [R6+URZ], R3 ;  /* 0x00000003060085a7 */ /* 0x000e64000800007f */
[----:B-1----:R-:W-:Y:S05]  /*7310*/  @!P0 BRA `(.L_x_153) ;  /* 0xfffffffc00f08947 */ /* 0x002fea000383ffff */
[----:B------:R-:W-:Y:S05]  /*7320*/  BRA `(.L_x_167) ;  /* 0xfffffff800c87947 */ /* 0x000fea000383ffff */
.L_x_154:
[----:B0-----:R0:W1:Y:S02]  /*7330*/  SYNCS.PHASECHK.TRANS64.TRYWAIT P0, [R7+URZ], R4 ;  /* 0x00000004070075a7 */ /* 0x001064000800017f */
[----:B-1----:R-:W-:Y:S05]  /*7340*/  @!P0 NANOSLEEP.SYNCS 0x989680 ;  /* 0x009896800000895d */ /* 0x002fea0003900000 */
[----:B------:R-:W1:Y:S02]  /*7350*/  @!P0 SYNCS.PHASECHK.TRANS64 P0, [R7+URZ], R4 ;  /* 0x00000004070085a7 */ /* 0x000e64000800007f */
[----:B-1----:R-:W-:Y:S05]  /*7360*/  @!P0 BRA `(.L_x_154) ;  /* 0xfffffffc00f08947 */ /* 0x002fea000383ffff */
[----:B------:R-:W-:Y:S05]  /*7370*/  BRA `(.L_x_168) ;  /* 0xfffffff800d87947 */ /* 0x000fea000383ffff */
.L_x_155:
[----:B-1----:R1:W2:Y:S02]  /*7380*/  SYNCS.PHASECHK.TRANS64.TRYWAIT P0, [R6+URZ], R3 ;  /* 0x00000003060075a7 */ /* 0x0022a4000800017f */
[----:B--2---:R-:W-:Y:S05]  /*7390*/  @!P0 NANOSLEEP.SYNCS 0x989680 ;  /* 0x009896800000895d */ /* 0x004fea0003900000 */
[----:B------:R-:W2:Y:S02]  /*73a0*/  @!P0 SYNCS.PHASECHK.TRANS64 P0, [R6+URZ], R3 ;  /* 0x00000003060085a7 */ /* 0x000ea4000800007f */
[----:B--2---:R-:W-:Y:S05]  /*73b0*/  @!P0 BRA `(.L_x_155) ;  /* 0xfffffffc00f08947 */ /* 0x004fea000383ffff */
[----:B------:R-:W-:Y:S05]  /*73c0*/  BRA `(.L_x_169) ;  /* 0xfffffff800e07947 */ /* 0x000fea000383ffff */
.L_x_170:
[----:B------:R-:W-:-:S00]  /*73d0*/  BRA `(.L_x_170) ;  /* 0xfffffffc00fc7947 */ /* 0x000fc0000383ffff */
[----:B------:R-:W-:-:S00]  /*73e0*/  NOP ;  /* 0x0000000000007918 */ /* 0x000fc00000000000 */
        /* <DEDUP_REMOVED lines=9> */
.L_x_171:


//--------------------- .nv.global.init           --------------------------
	.section	.nv.global.init,"aw",@progbits
.nv.global.init:
	.type		$str$22,@object
	.size		$str$22,($str$23 - $str$22)
$str$22:
        /*0000*/ 	.byte	0x6b, 0x5f, 0x74, 0x69, 0x6c, 0x65, 0x5f, 0x63, 0x6f, 0x75, 0x6e, 0x74, 0x20, 0x3e, 0x3d, 0x20
        /*0010*/ 	.byte	0x31, 0x00
	.type		$str$23,@object
	.size		$str$23,(__unnamed_1 - $str$23)
$str$23:
        /*0012*/ 	.byte	0x2f, 0x74, 0x6d, 0x70, 0x2f, 0x63, 0x75, 0x74, 0x6c, 0x61, 0x73, 0x73, 0x5f, 0x73, 0x77, 0x65
        /*0022*/ 	.byte	0x65, 0x70, 0x5f, 0x73, 0x72, 0x63, 0x2f, 0x69, 0x6e, 0x63, 0x6c, 0x75, 0x64, 0x65, 0x2f, 0x63
        /*0032*/ 	.byte	0x75, 0x74, 0x6c, 0x61, 0x73, 0x73, 0x2f, 0x67, 0x65, 0x6d, 0x6d, 0x2f, 0x63, 0x6f, 0x6c, 0x6c
        /*0042*/ 	.byte	0x65, 0x63, 0x74, 0x69, 0x76, 0x65, 0x2f, 0x73, 0x6d, 0x39, 0x30, 0x5f, 0x6d, 0x6d, 0x61, 0x5f
        /*0052*/ 	.byte	0x74, 0x6d, 0x61, 0x5f, 0x67, 0x6d, 0x6d, 0x61, 0x5f, 0x73, 0x73, 0x5f, 0x77, 0x61, 0x72, 0x70
        /*0062*/ 	.byte	0x73, 0x70, 0x65, 0x63, 0x69, 0x61, 0x6c, 0x69, 0x7a, 0x65, 0x64, 0x2e, 0x68, 0x70, 0x70, 0x00
	.type		__unnamed_1,@object
	.size		__unnamed_1,(.L_0 - __unnamed_1)
__unnamed_1:
        /*0072*/ 	.byte	0x76, 0x6f, 0x69, 0x64, 0x20, 0x63, 0x75, 0x74, 0x6c, 0x61, 0x73, 0x73, 0x3a, 0x3a, 0x67, 0x65
        /* <DEDUP_REMOVED lines=180> */
.L_0:


//--------------------- .nv.shared._ZN7cutlass13device_kernelINS_4gemm6kernel13GemmUniversalIN4cute5tupleIJiiiiEEENS1_10collective13CollectiveMmaINS1_34MainloopSm90TmaGmmaWarpSpecializedILi5ENS5_IJNS4_1CILi2EEENSA_ILi1EEESC_EEENS1_32KernelTmaWarpSpecializedPingpongEEENS5_IJNSA_ILi64EEENSA_ILi96EEENSA_ILi128EEEEEENS_6half_tENS5_IJlSC_lEEESK_SL_NS4_8TiledMMAINS4_8MMA_AtomIJNS4_4SM904GMMA25MMA_64x96x16_F32F16F16_SSILNSP_5MajorE0ELSR_0ELNSP_7ScaleInE1ELSS_1EEEEEENS4_6LayoutINS5_IJSC_SC_SC_EEENS5_IJNSA_ILi0EEESX_SX_EEEEENS5_IJNS4_10UnderscoreES10_S10_EEEEENS4_13SM90_TMA_LOADENS4_14ComposedLayoutINS4_7SwizzleILi3ELi4ELi3EEENS4_18smem_ptr_flag_bitsILi16EEENSV_INS5_IJNSA_ILi8EEESG_EEENS5_IJSG_SC_EEEEEEEvNS4_8identityENS4_23SM90_TMA_LOAD_MULTICASTES1D_vS1E_EENS_8epilogue10collective6detail29Sm90TmaWarpSpecializedAdapterINS1I_15DefaultEpilogueISK_SL_SL_NS1H_6thread17LinearCombinationISK_Li1EffLNS1M_9ScaleType4KindE0ELNS_15FloatRoundStyleE2ESK_EENS1_15EpilogueDefaultEEEEEvvEEEEvNT_6ParamsE --------------------------
	.section	.nv.shared._ZN7cutlass13device_kernelINS_4gemm6kernel13GemmUniversalIN4cute5tupleIJiiiiEEENS1_10collective13CollectiveMmaINS1_34MainloopSm90TmaGmmaWarpSpecializedILi5ENS5_IJNS4_1CILi2EEENSA_ILi1EEESC_EEENS1_32KernelTmaWarpSpecializedPingpongEEENS5_IJNSA_ILi64EEENSA_ILi96EEENSA_ILi128EEEEEENS_6half_tENS5_IJlSC_lEEESK_SL_NS4_8TiledMMAINS4_8MMA_AtomIJNS4_4SM904GMMA25MMA_64x96x16_F32F16F16_SSILNSP_5MajorE0ELSR_0ELNSP_7ScaleInE1ELSS_1EEEEEENS4_6LayoutINS5_IJSC_SC_SC_EEENS5_IJNSA_ILi0EEESX_SX_EEEEENS5_IJNS4_10UnderscoreES10_S10_EEEEENS4_13SM90_TMA_LOADENS4_14ComposedLayoutINS4_7SwizzleILi3ELi4ELi3EEENS4_18smem_ptr_flag_bitsILi16EEENSV_INS5_IJNSA_ILi8EEESG_EEENS5_IJSG_SC_EEEEEEEvNS4_8identityENS4_23SM90_TMA_LOAD_MULTICASTES1D_vS1E_EENS_8epilogue10collective6detail29Sm90TmaWarpSpecializedAdapterINS1I_15DefaultEpilogueISK_SL_SL_NS1H_6thread17LinearCombinationISK_Li1EffLNS1M_9ScaleType4KindE0ELNS_15FloatRoundStyleE2ESK_EENS1_15EpilogueDefaultEEEEEvvEEEEvNT_6ParamsE,"aw",@nobits
	.sectionflags	@""
	.align	16
	.zero		1024


//--------------------- .nv.shared.reserved.0     --------------------------
	.section	.nv.shared.reserved.0,"aw",@nobits
	.weak		__nv_reservedSMEM_offset_0_alias
	.size		__nv_reservedSMEM_offset_0_alias, 0, 0
	.other		__nv_reservedSMEM_offset_0_alias,@"STO_CUDA_RESERVED_SHARED STV_DEFAULT"
__nv_reservedSMEM_offset_0_alias:
	.zero		0


//--------------------- .nv.global                --------------------------
	.section	.nv.global,"aw",@nobits
.nv.global:
	.type		_ZN40_INTERNAL_739151fc_4_k_cu_b3c1ac11_149684cute1_E,@object
	.size		_ZN40_INTERNAL_739151fc_4_k_cu_b3c1ac11_149684cute1_E,(_ZN40_INTERNAL_739151fc_4_k_cu_b3c1ac11_149684cuda3std3__45__cpo6cbeginE - _ZN40_INTERNAL_739151fc_4_k_cu_b3c1ac11_149684cute1_E)
_ZN40_INTERNAL_739151fc_4_k_cu_b3c1ac11_149684cute1_E:
	.zero		1
	.type		_ZN40_INTERNAL_739151fc_4_k_cu_b3c1ac11_149684cuda3std3__45__cpo6cbeginE,@object
	.size		_ZN40_INTERNAL_739151fc_4_k_cu_b3c1ac11_149684cuda3std3__45__cpo6cbeginE,(_ZN40_INTERNAL_739151fc_4_k_cu_b3c1ac11_149684cuda3std3__48in_placeE - _ZN40_INTERNAL_739151fc_4_k_cu_b3c1ac11_149684cuda3std3__45__cpo6cbeginE)
_ZN40_INTERNAL_739151fc_4_k_cu_b3c1ac11_149684cuda3std3__45__cpo6cbeginE:
	.zero		1
	.type		_ZN40_INTERNAL_739151fc_4_k_cu_b3c1ac11_149684cuda3std3__48in_placeE,@object
	.size		_ZN40_INTERNAL_739151fc_4_k_cu_b3c1ac11_149684cuda3std3__48in_placeE,(_ZN40_INTERNAL_739151fc_4_k_cu_b3c1ac11_149684cuda3std6ranges3__45__cpo9iter_moveE - _ZN40_INTERNAL_739151fc_4_k_cu_b3c1ac11_149684cuda3std3__48in_placeE)
_ZN40_INTERNAL_739151fc_4_k_cu_b3c1ac11_149684cuda3std3__48in_placeE:
	.zero		1
	.type		_ZN40_INTERNAL_739151fc_4_k_cu_b3c1ac11_149684cuda3std6ranges3__45__cpo9iter_moveE,@object
	.size		_ZN40_INTERNAL_739151fc_4_k_cu_b3c1ac11_149684cuda3std6ranges3__45__cpo9iter_moveE,(_ZN40_INTERNAL_739151fc_4_k_cu_b3c1ac11_149684cuda3std3__45__cpo5beginE - _ZN40_INTERNAL_739151fc_4_k_cu_b3c1ac11_149684cuda3std6ranges3__45__cpo9iter_moveE)
_ZN40_INTERNAL_739151fc_4_k_cu_b3c1ac11_149684cuda3std6ranges3__45__cpo9iter_moveE:
	.zero		1
	.type		_ZN40_INTERNAL_739151fc_4_k_cu_b3c1ac11_149684cuda3std3__45__cpo5beginE,@object
	.size		_ZN40_INTERNAL_739151fc_4_k_cu_b3c1ac11_149684cuda3std3__45__cpo5beginE,(_ZN40_INTERNAL_739151fc_4_k_cu_b3c1ac11_149684cuda3std3__442_GLOBAL__N__739151fc_4_k_cu_b3c1ac11_149686ignoreE - _ZN40_INTERNAL_739151fc_4_k_cu_b3c1ac11_149684cuda3std3__45__cpo5beginE)
_ZN40_INTERNAL_739151fc_4_k_cu_b3c1ac11_149684cuda3std3__45__cpo5beginE:
	.zero		1
	.type		_ZN40_INTERNAL_739151fc_4_k_cu_b3c1ac11_149684cuda3std3__442_GLOBAL__N__739151fc_4_k_cu_b3c1ac11_149686ignoreE,@object
	.size		_ZN40_INTERNAL_739151fc_4_k_cu_b3c1ac11_149684cuda3std3__442_GLOBAL__N__739151fc_4_k_cu_b3c1ac11_149686ignoreE,(_ZN40_INTERNAL_739151fc_4_k_cu_b3c1ac11_149684cute7productE - _ZN40_INTERNAL_739151fc_4_k_cu_b3c1ac11_149684cuda3std3__442_GLOBAL__N__739151fc_4_k_cu_b3c1ac11_149686ignoreE)
_ZN40_INTERNAL_739151fc_4_k_cu_b3c1ac11_149684cuda3std3__442_GLOBAL__N__739151fc_4_k_cu_b3c1ac11_149686ignoreE:
	.zero		1
	.type		_ZN40_INTERNAL_739151fc_4_k_cu_b3c1ac11_149684cute7productE,@object
	.size		_ZN40_INTERNAL_739151fc_4_k_cu_b3c1ac11_149684cute7productE,(_ZN40_INTERNAL_739151fc_4_k_cu_b3c1ac11_149684cuda3std3__45__cpo3endE - _ZN40_INTERNAL_739151fc_4_k_cu_b3c1ac11_149684cute7productE)
_ZN40_INTERNAL_739151fc_4_k_cu_b3c1ac11_149684cute7productE:
	.zero		1
	.type		_ZN40_INTERNAL_739151fc_4_k_cu_b3c1ac11_149684cuda3std3__45__cpo3endE,@object
	.size		_ZN40_INTERNAL_739151fc_4_k_cu_b3c1ac11_149684cuda3std3__45__cpo3endE,(_ZN40_INTERNAL_739151fc_4_k_cu_b3c1ac11_149684cuda3std3__419piecewise_constructE - _ZN40_INTERNAL_739151fc_4_k_cu_b3c1ac11_149684cuda3std3__45__cpo3endE)
_ZN40_INTERNAL_739151fc_4_k_cu_b3c1ac11_149684cuda3std3__45__cpo3endE:
	.zero		1
	.type		_ZN40_INTERNAL_739151fc_4_k_cu_b3c1ac11_149684cuda3std3__419piecewise_constructE,@object
	.size		_ZN40_INTERNAL_739151fc_4_k_cu_b3c1ac11_149684cuda3std3__419piecewise_constructE,(_ZN40_INTERNAL_739151fc_4_k_cu_b3c1ac11_149684cuda3std3__45__cpo4cendE - _ZN40_INTERNAL_739151fc_4_k_cu_b3c1ac11_149684cuda3std3__419piecewise_constructE)
_ZN40_INTERNAL_739151fc_4_k_cu_b3c1ac11_149684cuda3std3__419piecewise_constructE:
	.zero		1
	.type		_ZN40_INTERNAL_739151fc_4_k_cu_b3c1ac11_149684cuda3std3__45__cpo4cendE,@object
	.size		_ZN40_INTERNAL_739151fc_4_k_cu_b3c1ac11_149684cuda3std3__45__cpo4cendE,(_ZN40_INTERNAL_739151fc_4_k_cu_b3c1ac11_149684cuda3std6ranges3__45__cpo4swapE - _ZN40_INTERNAL_739151fc_4_k_cu_b3c1ac11_149684cuda3std3__45__cpo4cendE)
_ZN40_INTERNAL_739151fc_4_k_cu_b3c1ac11_149684cuda3std3__45__cpo4cendE:
	.zero		1
	.type		_ZN40_INTERNAL_739151fc_4_k_cu_b3c1ac11_149684cuda3std6ranges3__45__cpo4swapE,@object
	.size		_ZN40_INTERNAL_739151fc_4_k_cu_b3c1ac11_149684cuda3std6ranges3__45__cpo4swapE,(.L_8 - _ZN40_INTERNAL_739151fc_4_k_cu_b3c1ac11_149684cuda3std6ranges3__45__cpo4swapE)
_ZN40_INTERNAL_739151fc_4_k_cu_b3c1ac11_149684cuda3std6ranges3__45__cpo4swapE:
	.zero		1
.L_8:


//--------------------- .nv.constant0._ZN7cutlass13device_kernelINS_4gemm6kernel13GemmUniversalIN4cute5tupleIJiiiiEEENS1_10collective13CollectiveMmaINS1_34MainloopSm90TmaGmmaWarpSpecializedILi5ENS5_IJNS4_1CILi2EEENSA_ILi1EEESC_EEENS1_32KernelTmaWarpSpecializedPingpongEEENS5_IJNSA_ILi64EEENSA_ILi96EEENSA_ILi128EEEEEENS_6half_tENS5_IJlSC_lEEESK_SL_NS4_8TiledMMAINS4_8MMA_AtomIJNS4_4SM904GMMA25MMA_64x96x16_F32F16F16_SSILNSP_5MajorE0ELSR_0ELNSP_7ScaleInE1ELSS_1EEEEEENS4_6LayoutINS5_IJSC_SC_SC_EEENS5_IJNSA_ILi0EEESX_SX_EEEEENS5_IJNS4_10UnderscoreES10_S10_EEEEENS4_13SM90_TMA_LOADENS4_14ComposedLayoutINS4_7SwizzleILi3ELi4ELi3EEENS4_18smem_ptr_flag_bitsILi16EEENSV_INS5_IJNSA_ILi8EEESG_EEENS5_IJSG_SC_EEEEEEEvNS4_8identityENS4_23SM90_TMA_LOAD_MULTICASTES1D_vS1E_EENS_8epilogue10collective6detail29Sm90TmaWarpSpecializedAdapterINS1I_15DefaultEpilogueISK_SL_SL_NS1H_6thread17LinearCombinationISK_Li1EffLNS1M_9ScaleType4KindE0ELNS_15FloatRoundStyleE2ESK_EENS1_15EpilogueDefaultEEEEEvvEEEEvNT_6ParamsE --------------------------
	.section	.nv.constant0._ZN7cutlass13device_kernelINS_4gemm6kernel13GemmUniversalIN4cute5tupleIJiiiiEEENS1_10collective13CollectiveMmaINS1_34MainloopSm90TmaGmmaWarpSpecializedILi5ENS5_IJNS4_1CILi2EEENSA_ILi1EEESC_EEENS1_32KernelTmaWarpSpecializedPingpongEEENS5_IJNSA_ILi64EEENSA_ILi96EEENSA_ILi128EEEEEENS_6half_tENS5_IJlSC_lEEESK_SL_NS4_8TiledMMAINS4_8MMA_AtomIJNS4_4SM904GMMA25MMA_64x96x16_F32F16F16_SSILNSP_5MajorE0ELSR_0ELNSP_7ScaleInE1ELSS_1EEEEEENS4_6LayoutINS5_IJSC_SC_SC_EEENS5_IJNSA_ILi0EEESX_SX_EEEEENS5_IJNS4_10UnderscoreES10_S10_EEEEENS4_13SM90_TMA_LOADENS4_14ComposedLayoutINS4_7SwizzleILi3ELi4ELi3EEENS4_18smem_ptr_flag_bitsILi16EEENSV_INS5_IJNSA_ILi8EEESG_EEENS5_IJSG_SC_EEEEEEEvNS4_8identityENS4_23SM90_TMA_LOAD_MULTICASTES1D_vS1E_EENS_8epilogue10collective6detail29Sm90TmaWarpSpecializedAdapterINS1I_15DefaultEpilogueISK_SL_SL_NS1H_6thread17LinearCombinationISK_Li1EffLNS1M_9ScaleType4KindE0ELNS_15FloatRoundStyleE2ESK_EENS1_15EpilogueDefaultEEEEEvvEEEEvNT_6ParamsE,"a",@progbits
	.sectionflags	@""
	.align	4
.nv.constant0._ZN7cutlass13device_kernelINS_4gemm6kernel13GemmUniversalIN4cute5tupleIJiiiiEEENS1_10collective13CollectiveMmaINS1_34MainloopSm90TmaGmmaWarpSpecializedILi5ENS5_IJNS4_1CILi2EEENSA_ILi1EEESC_EEENS1_32KernelTmaWarpSpecializedPingpongEEENS5_IJNSA_ILi64EEENSA_ILi96EEENSA_ILi128EEEEEENS_6half_tENS5_IJlSC_lEEESK_SL_NS4_8TiledMMAINS4_8MMA_AtomIJNS4_4SM904GMMA25MMA_64x96x16_F32F16F16_SSILNSP_5MajorE0ELSR_0ELNSP_7ScaleInE1ELSS_1EEEEEENS4_6LayoutINS5_IJSC_SC_SC_EEENS5_IJNSA_ILi0EEESX_SX_EEEEENS5_IJNS4_10UnderscoreES10_S10_EEEEENS4_13SM90_TMA_LOADENS4_14ComposedLayoutINS4_7SwizzleILi3ELi4ELi3EEENS4_18smem_ptr_flag_bitsILi16EEENSV_INS5_IJNSA_ILi8EEESG_EEENS5_IJSG_SC_EEEEEEEvNS4_8identityENS4_23SM90_TMA_LOAD_MULTICASTES1D_vS1E_EENS_8epilogue10collective6detail29Sm90TmaWarpSpecializedAdapterINS1I_15DefaultEpilogueISK_SL_SL_NS1H_6thread17LinearCombinationISK_Li1EffLNS1M_9ScaleType4KindE0ELNS_15FloatRoundStyleE2ESK_EENS1_15EpilogueDefaultEEEEEvvEEEEvNT_6ParamsE:
	.zero		1664


//--------------------- SYMBOLS --------------------------

	.type		.nv.reservedSmem.offset0,@object
	.size		.nv.reservedSmem.offset0,0x4
	.type		__assertfail,@function
